//
// Generated by NVIDIA NVVM Compiler
//
// Compiler Build ID: CL-36424714
// Cuda compilation tools, release 13.0, V13.0.88
// Based on NVVM 20.0.0
//

.version 9.0
.target sm_100
.address_size 64

	// .globl	_Z15process_kernel1PKfS0_Pfi
.global .align 4 .b8 __cudart_i2opi_f[24] = {65, 144, 67, 60, 153, 149, 98, 219, 192, 221, 52, 245, 209, 87, 39, 252, 41, 21, 68, 78, 110, 131, 249, 162};

.visible .entry _Z15process_kernel1PKfS0_Pfi(
	.param .u64 .ptr .align 1 _Z15process_kernel1PKfS0_Pfi_param_0,
	.param .u64 .ptr .align 1 _Z15process_kernel1PKfS0_Pfi_param_1,
	.param .u64 .ptr .align 1 _Z15process_kernel1PKfS0_Pfi_param_2,
	.param .u32 _Z15process_kernel1PKfS0_Pfi_param_3
)
{
	.local .align 4 .b8 	__local_depot0[28];
	.reg .b64 	%SP;
	.reg .b64 	%SPL;
	.reg .pred 	%p<18>;
	.reg .b32 	%r<97>;
	.reg .b32 	%f<56>;
	.reg .b64 	%rd<51>;
	.reg .b64 	%fd<5>;

	mov.u64 	%SPL, __local_depot0;
	ld.param.u64 	%rd16, [_Z15process_kernel1PKfS0_Pfi_param_0];
	ld.param.u64 	%rd17, [_Z15process_kernel1PKfS0_Pfi_param_1];
	ld.param.u64 	%rd18, [_Z15process_kernel1PKfS0_Pfi_param_2];
	ld.param.u32 	%r30, [_Z15process_kernel1PKfS0_Pfi_param_3];
	add.u64 	%rd1, %SPL, 0;
	mov.u32 	%r31, %ctaid.z;
	mov.u32 	%r32, %nctaid.y;
	mov.u32 	%r33, %ctaid.y;
	mad.lo.s32 	%r34, %r31, %r32, %r33;
	mov.u32 	%r35, %nctaid.x;
	mov.u32 	%r36, %ctaid.x;
	mad.lo.s32 	%r37, %r34, %r35, %r36;
	mov.u32 	%r38, %ntid.z;
	mov.u32 	%r39, %tid.z;
	mad.lo.s32 	%r40, %r37, %r38, %r39;
	mov.u32 	%r41, %ntid.y;
	mov.u32 	%r42, %tid.y;
	mad.lo.s32 	%r43, %r40, %r41, %r42;
	mov.u32 	%r44, %ntid.x;
	mov.u32 	%r45, %tid.x;
	mad.lo.s32 	%r1, %r43, %r44, %r45;
	setp.ge.s32 	%p1, %r1, %r30;
	@%p1 bra 	$L__BB0_18;
	cvta.to.global.u64 	%rd20, %rd16;
	mul.wide.s32 	%rd21, %r1, 4;
	add.s64 	%rd22, %rd20, %rd21;
	ld.global.f32 	%f1, [%rd22];
	mul.f32 	%f14, %f1, 0f3F22F983;
	cvt.rni.s32.f32 	%r92, %f14;
	cvt.rn.f32.s32 	%f15, %r92;
	fma.rn.f32 	%f16, %f15, 0fBFC90FDA, %f1;
	fma.rn.f32 	%f17, %f15, 0fB3A22168, %f16;
	fma.rn.f32 	%f54, %f15, 0fA7C234C5, %f17;
	abs.f32 	%f3, %f1;
	setp.ltu.f32 	%p2, %f3, 0f47CE4780;
	@%p2 bra 	$L__BB0_9;
	setp.neu.f32 	%p3, %f3, 0f7F800000;
	@%p3 bra 	$L__BB0_4;
	mov.f32 	%f20, 0f00000000;
	mul.rn.f32 	%f54, %f1, %f20;
	mov.b32 	%r92, 0;
	bra.uni 	$L__BB0_9;
$L__BB0_4:
	mov.b32 	%r3, %f1;
	shl.b32 	%r47, %r3, 8;
	or.b32  	%r4, %r47, -2147483648;
	mov.b64 	%rd47, 0;
	mov.b32 	%r89, 0;
	mov.u64 	%rd45, __cudart_i2opi_f;
	mov.u64 	%rd46, %rd1;
$L__BB0_5:
	.pragma "nounroll";
	ld.global.nc.u32 	%r48, [%rd45];
	mad.wide.u32 	%rd25, %r48, %r4, %rd47;
	shr.u64 	%rd47, %rd25, 32;
	st.local.u32 	[%rd46], %rd25;
	add.s32 	%r89, %r89, 1;
	add.s64 	%rd46, %rd46, 4;
	add.s64 	%rd45, %rd45, 4;
	setp.ne.s32 	%p4, %r89, 6;
	@%p4 bra 	$L__BB0_5;
	shr.u32 	%r49, %r3, 23;
	st.local.u32 	[%rd1+24], %rd47;
	and.b32  	%r7, %r49, 31;
	and.b32  	%r50, %r49, 224;
	add.s32 	%r51, %r50, -128;
	shr.u32 	%r52, %r51, 5;
	mul.wide.u32 	%rd26, %r52, 4;
	sub.s64 	%rd8, %rd1, %rd26;
	ld.local.u32 	%r90, [%rd8+24];
	ld.local.u32 	%r91, [%rd8+20];
	setp.eq.s32 	%p5, %r7, 0;
	@%p5 bra 	$L__BB0_8;
	shf.l.wrap.b32 	%r90, %r91, %r90, %r7;
	ld.local.u32 	%r53, [%rd8+16];
	shf.l.wrap.b32 	%r91, %r53, %r91, %r7;
$L__BB0_8:
	shr.u32 	%r54, %r90, 30;
	shf.l.wrap.b32 	%r55, %r91, %r90, 2;
	shl.b32 	%r56, %r91, 2;
	shr.u32 	%r57, %r55, 31;
	add.s32 	%r58, %r57, %r54;
	neg.s32 	%r59, %r58;
	setp.lt.s32 	%p6, %r3, 0;
	selp.b32 	%r92, %r59, %r58, %p6;
	xor.b32  	%r60, %r55, %r3;
	shr.s32 	%r61, %r55, 31;
	xor.b32  	%r62, %r61, %r55;
	xor.b32  	%r63, %r61, %r56;
	cvt.u64.u32 	%rd27, %r62;
	shl.b64 	%rd28, %rd27, 32;
	cvt.u64.u32 	%rd29, %r63;
	or.b64  	%rd30, %rd28, %rd29;
	cvt.rn.f64.s64 	%fd1, %rd30;
	mul.f64 	%fd2, %fd1, 0d3BF921FB54442D19;
	cvt.rn.f32.f64 	%f18, %fd2;
	neg.f32 	%f19, %f18;
	setp.lt.s32 	%p7, %r60, 0;
	selp.f32 	%f54, %f19, %f18, %p7;
$L__BB0_9:
	mul.rn.f32 	%f21, %f54, %f54;
	and.b32  	%r65, %r92, 1;
	setp.eq.b32 	%p8, %r65, 1;
	selp.f32 	%f22, 0f3F800000, %f54, %p8;
	fma.rn.f32 	%f23, %f21, %f22, 0f00000000;
	fma.rn.f32 	%f24, %f21, 0f37CBAC00, 0fBAB607ED;
	selp.f32 	%f25, %f24, 0fB94D4153, %p8;
	selp.f32 	%f26, 0f3D2AAABB, 0f3C0885E4, %p8;
	fma.rn.f32 	%f27, %f25, %f21, %f26;
	selp.f32 	%f28, 0fBEFFFFFF, 0fBE2AAAA8, %p8;
	fma.rn.f32 	%f29, %f27, %f21, %f28;
	fma.rn.f32 	%f30, %f29, %f23, %f22;
	and.b32  	%r66, %r92, 2;
	setp.eq.s32 	%p9, %r66, 0;
	mov.f32 	%f31, 0f00000000;
	sub.f32 	%f32, %f31, %f30;
	selp.f32 	%f7, %f30, %f32, %p9;
	cvta.to.global.u64 	%rd31, %rd17;
	add.s64 	%rd33, %rd31, %rd21;
	ld.global.f32 	%f8, [%rd33];
	mul.f32 	%f33, %f8, 0f3F22F983;
	cvt.rni.s32.f32 	%r96, %f33;
	cvt.rn.f32.s32 	%f34, %r96;
	fma.rn.f32 	%f35, %f34, 0fBFC90FDA, %f8;
	fma.rn.f32 	%f36, %f34, 0fB3A22168, %f35;
	fma.rn.f32 	%f55, %f34, 0fA7C234C5, %f36;
	abs.f32 	%f10, %f8;
	setp.ltu.f32 	%p10, %f10, 0f47CE4780;
	@%p10 bra 	$L__BB0_17;
	setp.neu.f32 	%p11, %f10, 0f7F800000;
	@%p11 bra 	$L__BB0_12;
	mov.f32 	%f39, 0f00000000;
	mul.rn.f32 	%f55, %f8, %f39;
	mov.b32 	%r96, 0;
	bra.uni 	$L__BB0_17;
$L__BB0_12:
	mov.b32 	%r17, %f8;
	shl.b32 	%r68, %r17, 8;
	or.b32  	%r18, %r68, -2147483648;
	mov.b64 	%rd50, 0;
	mov.b32 	%r93, 0;
	mov.u64 	%rd48, __cudart_i2opi_f;
	mov.u64 	%rd49, %rd1;
$L__BB0_13:
	.pragma "nounroll";
	ld.global.nc.u32 	%r69, [%rd48];
	mad.wide.u32 	%rd36, %r69, %r18, %rd50;
	shr.u64 	%rd50, %rd36, 32;
	st.local.u32 	[%rd49], %rd36;
	add.s32 	%r93, %r93, 1;
	add.s64 	%rd49, %rd49, 4;
	add.s64 	%rd48, %rd48, 4;
	setp.ne.s32 	%p12, %r93, 6;
	@%p12 bra 	$L__BB0_13;
	shr.u32 	%r70, %r17, 23;
	st.local.u32 	[%rd1+24], %rd50;
	and.b32  	%r21, %r70, 31;
	and.b32  	%r71, %r70, 224;
	add.s32 	%r72, %r71, -128;
	shr.u32 	%r73, %r72, 5;
	mul.wide.u32 	%rd37, %r73, 4;
	sub.s64 	%rd15, %rd1, %rd37;
	ld.local.u32 	%r94, [%rd15+24];
	ld.local.u32 	%r95, [%rd15+20];
	setp.eq.s32 	%p13, %r21, 0;
	@%p13 bra 	$L__BB0_16;
	shf.l.wrap.b32 	%r94, %r95, %r94, %r21;
	ld.local.u32 	%r74, [%rd15+16];
	shf.l.wrap.b32 	%r95, %r74, %r95, %r21;
$L__BB0_16:
	shr.u32 	%r75, %r94, 30;
	shf.l.wrap.b32 	%r76, %r95, %r94, 2;
	shl.b32 	%r77, %r95, 2;
	shr.u32 	%r78, %r76, 31;
	add.s32 	%r79, %r78, %r75;
	neg.s32 	%r80, %r79;
	setp.lt.s32 	%p14, %r17, 0;
	selp.b32 	%r96, %r80, %r79, %p14;
	xor.b32  	%r81, %r76, %r17;
	shr.s32 	%r82, %r76, 31;
	xor.b32  	%r83, %r82, %r76;
	xor.b32  	%r84, %r82, %r77;
	cvt.u64.u32 	%rd38, %r83;
	shl.b64 	%rd39, %rd38, 32;
	cvt.u64.u32 	%rd40, %r84;
	or.b64  	%rd41, %rd39, %rd40;
	cvt.rn.f64.s64 	%fd3, %rd41;
	mul.f64 	%fd4, %fd3, 0d3BF921FB54442D19;
	cvt.rn.f32.f64 	%f37, %fd4;
	neg.f32 	%f38, %f37;
	setp.lt.s32 	%p15, %r81, 0;
	selp.f32 	%f55, %f38, %f37, %p15;
$L__BB0_17:
	add.s32 	%r86, %r96, 1;
	mul.rn.f32 	%f40, %f55, %f55;
	and.b32  	%r87, %r96, 1;
	setp.eq.b32 	%p16, %r87, 1;
	selp.f32 	%f41, %f55, 0f3F800000, %p16;
	fma.rn.f32 	%f42, %f40, %f41, 0f00000000;
	fma.rn.f32 	%f43, %f40, 0f37CBAC00, 0fBAB607ED;
	selp.f32 	%f44, 0fB94D4153, %f43, %p16;
	selp.f32 	%f45, 0f3C0885E4, 0f3D2AAABB, %p16;
	fma.rn.f32 	%f46, %f44, %f40, %f45;
	selp.f32 	%f47, 0fBE2AAAA8, 0fBEFFFFFF, %p16;
	fma.rn.f32 	%f48, %f46, %f40, %f47;
	fma.rn.f32 	%f49, %f48, %f42, %f41;
	and.b32  	%r88, %r86, 2;
	setp.eq.s32 	%p17, %r88, 0;
	mov.f32 	%f50, 0f00000000;
	sub.f32 	%f51, %f50, %f49;
	selp.f32 	%f52, %f49, %f51, %p17;
	add.f32 	%f53, %f7, %f52;
	cvta.to.global.u64 	%rd42, %rd18;
	add.s64 	%rd44, %rd42, %rd21;
	st.global.f32 	[%rd44], %f53;
$L__BB0_18:
	ret;

}
	// .globl	_Z15process_kernel2PKfPfi
.visible .entry _Z15process_kernel2PKfPfi(
	.param .u64 .ptr .align 1 _Z15process_kernel2PKfPfi_param_0,
	.param .u64 .ptr .align 1 _Z15process_kernel2PKfPfi_param_1,
	.param .u32 _Z15process_kernel2PKfPfi_param_2
)
{
	.reg .pred 	%p<5>;
	.reg .b32 	%r<22>;
	.reg .b32 	%f<23>;
	.reg .b64 	%rd<8>;

	ld.param.u64 	%rd1, [_Z15process_kernel2PKfPfi_param_0];
	ld.param.u64 	%rd2, [_Z15process_kernel2PKfPfi_param_1];
	ld.param.u32 	%r2, [_Z15process_kernel2PKfPfi_param_2];
	mov.u32 	%r3, %ctaid.z;
	mov.u32 	%r4, %nctaid.y;
	mov.u32 	%r5, %ctaid.y;
	mad.lo.s32 	%r6, %r3, %r4, %r5;
	mov.u32 	%r7, %nctaid.x;
	mov.u32 	%r8, %ctaid.x;
	mad.lo.s32 	%r9, %r6, %r7, %r8;
	mov.u32 	%r10, %ntid.z;
	mov.u32 	%r11, %tid.z;
	mad.lo.s32 	%r12, %r9, %r10, %r11;
	mov.u32 	%r13, %ntid.y;
	mov.u32 	%r14, %tid.y;
	mad.lo.s32 	%r15, %r12, %r13, %r14;
	mov.u32 	%r16, %ntid.x;
	mov.u32 	%r17, %tid.x;
	mad.lo.s32 	%r1, %r15, %r16, %r17;
	setp.ge.s32 	%p1, %r1, %r2;
	@%p1 bra 	$L__BB1_2;
	cvta.to.global.u64 	%rd3, %rd1;
	cvta.to.global.u64 	%rd4, %rd2;
	mul.wide.s32 	%rd5, %r1, 4;
	add.s64 	%rd6, %rd3, %rd5;
	ld.global.f32 	%f1, [%rd6];
	setp.lt.f32 	%p2, %f1, 0f00800000;
	mul.f32 	%f2, %f1, 0f4B000000;
	selp.f32 	%f3, %f2, %f1, %p2;
	selp.f32 	%f4, 0fC1B80000, 0f00000000, %p2;
	mov.b32 	%r18, %f3;
	add.s32 	%r19, %r18, -1059760811;
	and.b32  	%r20, %r19, -8388608;
	sub.s32 	%r21, %r18, %r20;
	mov.b32 	%f5, %r21;
	cvt.rn.f32.s32 	%f6, %r20;
	fma.rn.f32 	%f7, %f6, 0f34000000, %f4;
	add.f32 	%f8, %f5, 0fBF800000;
	fma.rn.f32 	%f9, %f8, 0fBE055027, 0f3E1039F6;
	fma.rn.f32 	%f10, %f9, %f8, 0fBDF8CDCC;
	fma.rn.f32 	%f11, %f10, %f8, 0f3E0F2955;
	fma.rn.f32 	%f12, %f11, %f8, 0fBE2AD8B9;
	fma.rn.f32 	%f13, %f12, %f8, 0f3E4CED0B;
	fma.rn.f32 	%f14, %f13, %f8, 0fBE7FFF22;
	fma.rn.f32 	%f15, %f14, %f8, 0f3EAAAA78;
	fma.rn.f32 	%f16, %f15, %f8, 0fBF000000;
	mul.f32 	%f17, %f8, %f16;
	fma.rn.f32 	%f18, %f17, %f8, %f8;
	fma.rn.f32 	%f19, %f7, 0f3F317218, %f18;
	setp.gt.u32 	%p3, %r18, 2139095039;
	fma.rn.f32 	%f20, %f3, 0f7F800000, 0f7F800000;
	selp.f32 	%f21, %f20, %f19, %p3;
	setp.eq.f32 	%p4, %f3, 0f00000000;
	selp.f32 	%f22, 0fFF800000, %f21, %p4;
	add.s64 	%rd7, %rd4, %rd5;
	st.global.f32 	[%rd7], %f22;
$L__BB1_2:
	ret;

}
	// .globl	_Z15process_kernel3PKfPfi
.visible .entry _Z15process_kernel3PKfPfi(
	.param .u64 .ptr .align 1 _Z15process_kernel3PKfPfi_param_0,
	.param .u64 .ptr .align 1 _Z15process_kernel3PKfPfi_param_1,
	.param .u32 _Z15process_kernel3PKfPfi_param_2
)
{
	.reg .pred 	%p<2>;
	.reg .b32 	%r<18>;
	.reg .b32 	%f<3>;
	.reg .b64 	%rd<8>;

	ld.param.u64 	%rd1, [_Z15process_kernel3PKfPfi_param_0];
	ld.param.u64 	%rd2, [_Z15process_kernel3PKfPfi_param_1];
	ld.param.u32 	%r2, [_Z15process_kernel3PKfPfi_param_2];
	mov.u32 	%r3, %ctaid.z;
	mov.u32 	%r4, %nctaid.y;
	mov.u32 	%r5, %ctaid.y;
	mad.lo.s32 	%r6, %r3, %r4, %r5;
	mov.u32 	%r7, %nctaid.x;
	mov.u32 	%r8, %ctaid.x;
	mad.lo.s32 	%r9, %r6, %r7, %r8;
	mov.u32 	%r10, %ntid.z;
	mov.u32 	%r11, %tid.z;
	mad.lo.s32 	%r12, %r9, %r10, %r11;
	mov.u32 	%r13, %ntid.y;
	mov.u32 	%r14, %tid.y;
	mad.lo.s32 	%r15, %r12, %r13, %r14;
	mov.u32 	%r16, %ntid.x;
	mov.u32 	%r17, %tid.x;
	mad.lo.s32 	%r1, %r15, %r16, %r17;
	setp.ge.s32 	%p1, %r1, %r2;
	@%p1 bra 	$L__BB2_2;
	cvta.to.global.u64 	%rd3, %rd1;
	cvta.to.global.u64 	%rd4, %rd2;
	mul.wide.s32 	%rd5, %r1, 4;
	add.s64 	%rd6, %rd3, %rd5;
	ld.global.f32 	%f1, [%rd6];
	sqrt.rn.f32 	%f2, %f1;
	add.s64 	%rd7, %rd4, %rd5;
	st.global.f32 	[%rd7], %f2;
$L__BB2_2:
	ret;

}


// ===== COMPILED SASS (sm_100) =====

	.target	sm_100

	.elftype	@"ET_EXEC"


//--------------------- .note.nv.tkinfo           --------------------------
	.section	.note.nv.tkinfo,"",@"SHT_NOTE"
	.sectionflags	@"SHF_NOTE_NV_TKINFO"
	.tkinfo
        /*0018*/ 	.word	0x00000002
        /*0030*/ 	.string	""
        /*0030*/ 	.string	"ptxas"
        /*0030*/ 	.string	"Cuda compilation tools, release 13.0, V13.0.88"
        /*0030*/ 	.string	"Build cuda_13.0.r13.0/compiler.36424714_0"
        /*0030*/ 	.string	"-arch sm_100 -m 64 "



//--------------------- .note.nv.cuinfo           --------------------------
	.section	.note.nv.cuinfo,"",@"SHT_NOTE"
	.sectionflags	@"SHF_NOTE_NV_CUINFO"
        /*0018*/ 	.short	0x0002
        /*001a*/ 	.short	0x0064
        /*001c*/ 	.short	0x0082
	.zero		2


//--------------------- .nv.info                  --------------------------
	.section	.nv.info,"",@"SHT_CUDA_INFO"
	.align	4


	//----- nvinfo : EIATTR_REGCOUNT
	.align		4
        /*0000*/ 	.byte	0x04, 0x2f
        /*0002*/ 	.short	(.L_2 - .L_1)
	.align		4
.L_1:
        /*0004*/ 	.word	index@(_Z15process_kernel1PKfS0_Pfi)
        /*0008*/ 	.word	0x00000016


	//----- nvinfo : EIATTR_FRAME_SIZE
	.align		4
.L_2:
        /*000c*/ 	.byte	0x04, 0x11
        /*000e*/ 	.short	(.L_4 - .L_3)
	.align		4
.L_3:
        /*0010*/ 	.word	index@(_Z15process_kernel1PKfS0_Pfi)
        /*0014*/ 	.word	0x00000000


	//----- nvinfo : EIATTR_REGCOUNT
	.align		4
.L_4:
        /*0018*/ 	.byte	0x04, 0x2f
        /*001a*/ 	.short	(.L_6 - .L_5)
	.align		4
.L_5:
        /*001c*/ 	.word	index@(_Z15process_kernel2PKfPfi)
        /*0020*/ 	.word	0x0000000c


	//----- nvinfo : EIATTR_FRAME_SIZE
	.align		4
.L_6:
        /*0024*/ 	.byte	0x04, 0x11
        /*0026*/ 	.short	(.L_8 - .L_7)
	.align		4
.L_7:
        /*0028*/ 	.word	index@(_Z15process_kernel2PKfPfi)
        /*002c*/ 	.word	0x00000000


	//----- nvinfo : EIATTR_REGCOUNT
	.align		4
.L_8:
        /*0030*/ 	.byte	0x04, 0x2f
        /*0032*/ 	.short	(.L_10 - .L_9)
	.align		4
.L_9:
        /*0034*/ 	.word	index@(_Z15process_kernel3PKfPfi)
        /*0038*/ 	.word	0x0000000c


	//----- nvinfo : EIATTR_FRAME_SIZE
	.align		4
.L_10:
        /*003c*/ 	.byte	0x04, 0x11
        /*003e*/ 	.short	(.L_12 - .L_11)
	.align		4
.L_11:
        /*0040*/ 	.word	index@($__internal_0_$__cuda_sm20_sqrt_rn_f32_slowpath)
        /*0044*/ 	.word	0x00000000


	//----- nvinfo : EIATTR_FRAME_SIZE
	.align		4
.L_12:
        /*0048*/ 	.byte	0x04, 0x11
        /*004a*/ 	.short	(.L_14 - .L_13)
	.align		4
.L_13:
        /*004c*/ 	.word	index@(_Z15process_kernel3PKfPfi)
        /*0050*/ 	.word	0x00000000


	//----- nvinfo : EIATTR_MIN_STACK_SIZE
	.align		4
.L_14:
        /*0054*/ 	.byte	0x04, 0x12
        /*0056*/ 	.short	(.L_16 - .L_15)
	.align		4
.L_15:
        /*0058*/ 	.word	index@(_Z15process_kernel3PKfPfi)
        /*005c*/ 	.word	0x00000000


	//----- nvinfo : EIATTR_MIN_STACK_SIZE
	.align		4
.L_16:
        /*0060*/ 	.byte	0x04, 0x12
        /*0062*/ 	.short	(.L_18 - .L_17)
	.align		4
.L_17:
        /*0064*/ 	.word	index@(_Z15process_kernel2PKfPfi)
        /*0068*/ 	.word	0x00000000


	//----- nvinfo : EIATTR_MIN_STACK_SIZE
	.align		4
.L_18:
        /*006c*/ 	.byte	0x04, 0x12
        /*006e*/ 	.short	(.L_20 - .L_19)
	.align		4
.L_19:
        /*0070*/ 	.word	index@(_Z15process_kernel1PKfS0_Pfi)
        /*0074*/ 	.word	0x00000000
.L_20:


//--------------------- .nv.compat                --------------------------
	.section	.nv.compat,"",@"SHT_CUDA_COMPAT_INFO"
	.align	4
        /*0000*/ 	.byte	0x02, 0x09, 0x00, 0x00, 0x02, 0x02, 0x01, 0x00, 0x02, 0x05, 0x05, 0x00, 0x03, 0x07, 0x01, 0x01
        /*0010*/ 	.byte	0x02, 0x03, 0x00, 0x00, 0x02, 0x06, 0x01, 0x00, 0x04, 0x0b, 0x08, 0x00, 0x01, 0x00, 0x00, 0x00
        /*0020*/ 	.byte	0x00, 0x00, 0x00, 0x00


//--------------------- .nv.info._Z15process_kernel3PKfPfi --------------------------
	.section	.nv.info._Z15process_kernel3PKfPfi,"",@"SHT_CUDA_INFO"
	.sectionflags	@""
	.align	4


	//----- nvinfo : EIATTR_CUDA_API_VERSION
	.align		4
        /*0000*/ 	.byte	0x04, 0x37
        /*0002*/ 	.short	(.L_22 - .L_21)
.L_21:
        /*0004*/ 	.word	0x00000082


	//----- nvinfo : EIATTR_KPARAM_INFO
	.align		4
.L_22:
        /*0008*/ 	.byte	0x04, 0x17
        /*000a*/ 	.short	(.L_24 - .L_23)
.L_23:
        /*000c*/ 	.word	0x00000000
        /*0010*/ 	.short	0x0002
        /*0012*/ 	.short	0x0010
        /*0014*/ 	.byte	0x00, 0xf0, 0x11, 0x00


	//----- nvinfo : EIATTR_KPARAM_INFO
	.align		4
.L_24:
        /*0018*/ 	.byte	0x04, 0x17
        /*001a*/ 	.short	(.L_26 - .L_25)
.L_25:
        /*001c*/ 	.word	0x00000000
        /*0020*/ 	.short	0x0001
        /*0022*/ 	.short	0x0008
        /*0024*/ 	.byte	0x00, 0xf5, 0x21, 0x00


	//----- nvinfo : EIATTR_KPARAM_INFO
	.align		4
.L_26:
        /*0028*/ 	.byte	0x04, 0x17
        /*002a*/ 	.short	(.L_28 - .L_27)
.L_27:
        /*002c*/ 	.word	0x00000000
        /*0030*/ 	.short	0x0000
        /*0032*/ 	.short	0x0000
        /*0034*/ 	.byte	0x00, 0xf5, 0x21, 0x00


	//----- nvinfo : EIATTR_SPARSE_MMA_MASK
	.align		4
.L_28:
        /*0038*/ 	.byte	0x03, 0x50
        /*003a*/ 	.short	0x0000


	//----- nvinfo : EIATTR_MAXREG_COUNT
	.align		4
        /*003c*/ 	.byte	0x03, 0x1b
        /*003e*/ 	.short	0x00ff


	//----- nvinfo : EIATTR_MERCURY_ISA_VERSION
	.align		4
        /*0040*/ 	.byte	0x03, 0x5f
        /*0042*/ 	.short	0x0101


	//----- nvinfo : EIATTR_VRC_CTA_INIT_COUNT
	.align		4
        /*0044*/ 	.byte	0x02, 0x4a
	.zero		1
	.zero		1


	//----- nvinfo : EIATTR_EXIT_INSTR_OFFSETS
	.align		4
        /*0048*/ 	.byte	0x04, 0x1c
        /*004a*/ 	.short	(.L_30 - .L_29)


	//   ....[0]....
.L_29:
        /*004c*/ 	.word	0x00000130


	//   ....[1]....
        /*0050*/ 	.word	0x00000280


	//----- nvinfo : EIATTR_CRS_STACK_SIZE
	.align		4
.L_30:
        /*0054*/ 	.byte	0x04, 0x1e
        /*0056*/ 	.short	(.L_32 - .L_31)
.L_31:
        /*0058*/ 	.word	0x00000000


	//----- nvinfo : EIATTR_CBANK_PARAM_SIZE
	.align		4
.L_32:
        /*005c*/ 	.byte	0x03, 0x19
        /*005e*/ 	.short	0x0014


	//----- nvinfo : EIATTR_PARAM_CBANK
	.align		4
        /*0060*/ 	.byte	0x04, 0x0a
        /*0062*/ 	.short	(.L_34 - .L_33)
	.align		4
.L_33:
        /*0064*/ 	.word	index@(.nv.constant0._Z15process_kernel3PKfPfi)
        /*0068*/ 	.short	0x0380
        /*006a*/ 	.short	0x0014


	//----- nvinfo : EIATTR_SW_WAR
	.align		4
.L_34:
        /*006c*/ 	.byte	0x04, 0x36
        /*006e*/ 	.short	(.L_36 - .L_35)
.L_35:
        /*0070*/ 	.word	0x00000008
.L_36:


//--------------------- .nv.info._Z15process_kernel2PKfPfi --------------------------
	.section	.nv.info._Z15process_kernel2PKfPfi,"",@"SHT_CUDA_INFO"
	.sectionflags	@""
	.align	4


	//----- nvinfo : EIATTR_CUDA_API_VERSION
	.align		4
        /*0000*/ 	.byte	0x04, 0x37
        /*0002*/ 	.short	(.L_38 - .L_37)
.L_37:
        /*0004*/ 	.word	0x00000082


	//----- nvinfo : EIATTR_KPARAM_INFO
	.align		4
.L_38:
        /*0008*/ 	.byte	0x04, 0x17
        /*000a*/ 	.short	(.L_40 - .L_39)
.L_39:
        /*000c*/ 	.word	0x00000000
        /*0010*/ 	.short	0x0002
        /*0012*/ 	.short	0x0010
        /*0014*/ 	.byte	0x00, 0xf0, 0x11, 0x00


	//----- nvinfo : EIATTR_KPARAM_INFO
	.align		4
.L_40:
        /*0018*/ 	.byte	0x04, 0x17
        /*001a*/ 	.short	(.L_42 - .L_41)
.L_41:
        /*001c*/ 	.word	0x00000000
        /*0020*/ 	.short	0x0001
        /*0022*/ 	.short	0x0008
        /*0024*/ 	.byte	0x00, 0xf5, 0x21, 0x00


	//----- nvinfo : EIATTR_KPARAM_INFO
	.align		4
.L_42:
        /*0028*/ 	.byte	0x04, 0x17
        /*002a*/ 	.short	(.L_44 - .L_43)
.L_43:
        /*002c*/ 	.word	0x00000000
        /*0030*/ 	.short	0x0000
        /*0032*/ 	.short	0x0000
        /*0034*/ 	.byte	0x00, 0xf5, 0x21, 0x00


	//----- nvinfo : EIATTR_SPARSE_MMA_MASK
	.align		4
.L_44:
        /*0038*/ 	.byte	0x03, 0x50
        /*003a*/ 	.short	0x0000


	//----- nvinfo : EIATTR_MAXREG_COUNT
	.align		4
        /*003c*/ 	.byte	0x03, 0x1b
        /*003e*/ 	.short	0x00ff


	//----- nvinfo : EIATTR_MERCURY_ISA_VERSION
	.align		4
        /*0040*/ 	.byte	0x03, 0x5f
        /*0042*/ 	.short	0x0101


	//----- nvinfo : EIATTR_VRC_CTA_INIT_COUNT
	.align		4
        /*0044*/ 	.byte	0x02, 0x4a
	.zero		1
	.zero		1


	//----- nvinfo : EIATTR_EXIT_INSTR_OFFSETS
	.align		4
        /*0048*/ 	.byte	0x04, 0x1c
        /*004a*/ 	.short	(.L_46 - .L_45)


	//   ....[0]....
.L_45:
        /*004c*/ 	.word	0x00000130


	//   ....[1]....
        /*0050*/ 	.word	0x00000350


	//----- nvinfo : EIATTR_CBANK_PARAM_SIZE
	.align		4
.L_46:
        /*0054*/ 	.byte	0x03, 0x19
        /*0056*/ 	.short	0x0014


	//----- nvinfo : EIATTR_PARAM_CBANK
	.align		4
        /*0058*/ 	.byte	0x04, 0x0a
        /*005a*/ 	.short	(.L_48 - .L_47)
	.align		4
.L_47:
        /*005c*/ 	.word	index@(.nv.constant0._Z15process_kernel2PKfPfi)
        /*0060*/ 	.short	0x0380
        /*0062*/ 	.short	0x0014


	//----- nvinfo : EIATTR_SW_WAR
	.align		4
.L_48:
        /*0064*/ 	.byte	0x04, 0x36
        /*0066*/ 	.short	(.L_50 - .L_49)
.L_49:
        /*0068*/ 	.word	0x00000008
.L_50:


//--------------------- .nv.info._Z15process_kernel1PKfS0_Pfi --------------------------
	.section	.nv.info._Z15process_kernel1PKfS0_Pfi,"",@"SHT_CUDA_INFO"
	.sectionflags	@""
	.align	4


	//----- nvinfo : EIATTR_CUDA_API_VERSION
	.align		4
        /*0000*/ 	.byte	0x04, 0x37
        /*0002*/ 	.short	(.L_52 - .L_51)
.L_51:
        /*0004*/ 	.word	0x00000082


	//----- nvinfo : EIATTR_KPARAM_INFO
	.align		4
.L_52:
        /*0008*/ 	.byte	0x04, 0x17
        /*000a*/ 	.short	(.L_54 - .L_53)
.L_53:
        /*000c*/ 	.word	0x00000000
        /*0010*/ 	.short	0x0003
        /*0012*/ 	.short	0x0018
        /*0014*/ 	.byte	0x00, 0xf0, 0x11, 0x00


	//----- nvinfo : EIATTR_KPARAM_INFO
	.align		4
.L_54:
        /*0018*/ 	.byte	0x04, 0x17
        /*001a*/ 	.short	(.L_56 - .L_55)
.L_55:
        /*001c*/ 	.word	0x00000000
        /*0020*/ 	.short	0x0002
        /*0022*/ 	.short	0x0010
        /*0024*/ 	.byte	0x00, 0xf5, 0x21, 0x00


	//----- nvinfo : EIATTR_KPARAM_INFO
	.align		4
.L_56:
        /*0028*/ 	.byte	0x04, 0x17
        /*002a*/ 	.short	(.L_58 - .L_57)
.L_57:
        /*002c*/ 	.word	0x00000000
        /*0030*/ 	.short	0x0001
        /*0032*/ 	.short	0x0008
        /*0034*/ 	.byte	0x00, 0xf5, 0x21, 0x00


	//----- nvinfo : EIATTR_KPARAM_INFO
	.align		4
.L_58:
        /*0038*/ 	.byte	0x04, 0x17
        /*003a*/ 	.short	(.L_60 - .L_59)
.L_59:
        /*003c*/ 	.word	0x00000000
        /*0040*/ 	.short	0x0000
        /*0042*/ 	.short	0x0000
        /*0044*/ 	.byte	0x00, 0xf5, 0x21, 0x00


	//----- nvinfo : EIATTR_SPARSE_MMA_MASK
	.align		4
.L_60:
        /*0048*/ 	.byte	0x03, 0x50
        /*004a*/ 	.short	0x0000


	//----- nvinfo : EIATTR_MAXREG_COUNT
	.align		4
        /*004c*/ 	.byte	0x03, 0x1b
        /*004e*/ 	.short	0x00ff


	//----- nvinfo : EIATTR_MERCURY_ISA_VERSION
	.align		4
        /*0050*/ 	.byte	0x03, 0x5f
        /*0052*/ 	.short	0x0101


	//----- nvinfo : EIATTR_VRC_CTA_INIT_COUNT
	.align		4
        /*0054*/ 	.byte	0x02, 0x4a
	.zero		1
	.zero		1


	//----- nvinfo : EIATTR_EXIT_INSTR_OFFSETS
	.align		4
        /*0058*/ 	.byte	0x04, 0x1c
        /*005a*/ 	.short	(.L_62 - .L_61)


	//   ....[0]....
.L_61:
        /*005c*/ 	.word	0x00000130


	//   ....[1]....
        /*0060*/ 	.word	0x00001140


	//----- nvinfo : EIATTR_CRS_STACK_SIZE
	.align		4
.L_62:
        /*0064*/ 	.byte	0x04, 0x1e
        /*0066*/ 	.short	(.L_64 - .L_63)
.L_63:
        /*0068*/ 	.word	0x00000000


	//----- nvinfo : EIATTR_CBANK_PARAM_SIZE
	.align		4
.L_64:
        /*006c*/ 	.byte	0x03, 0x19
        /*006e*/ 	.short	0x001c


	//----- nvinfo : EIATTR_PARAM_CBANK
	.align		4
        /*0070*/ 	.byte	0x04, 0x0a
        /*0072*/ 	.short	(.L_66 - .L_65)
	.align		4
.L_65:
        /*0074*/ 	.word	index@(.nv.constant0._Z15process_kernel1PKfS0_Pfi)
        /*0078*/ 	.short	0x0380
        /*007a*/ 	.short	0x001c


	//----- nvinfo : EIATTR_SW_WAR
	.align		4
.L_66:
        /*007c*/ 	.byte	0x04, 0x36
        /*007e*/ 	.short	(.L_68 - .L_67)
.L_67:
        /*0080*/ 	.word	0x00000008
.L_68:


//--------------------- .nv.callgraph             --------------------------
	.section	.nv.callgraph,"",@"SHT_CUDA_CALLGRAPH"
	.align	4
	.sectionentsize	8
	.align		4
        /*0000*/ 	.word	0x00000000
	.align		4
        /*0004*/ 	.word	0xffffffff
	.align		4
        /*0008*/ 	.word	0x00000000
	.align		4
        /*000c*/ 	.word	0xfffffffe
	.align		4
        /*0010*/ 	.word	0x00000000
	.align		4
        /*0014*/ 	.word	0xfffffffd
	.align		4
        /*0018*/ 	.word	0x00000000
	.align		4
        /*001c*/ 	.word	0xfffffffc


//--------------------- .nv.constant4             --------------------------
	.section	.nv.constant4,"a",@progbits
	.align	8
	.align		8
.nv.constant4:
        /*0000*/ 	.dword	__cudart_i2opi_f


//--------------------- .text._Z15process_kernel3PKfPfi --------------------------
	.section	.text._Z15process_kernel3PKfPfi,"ax",@progbits
	.align	128
        .global         _Z15process_kernel3PKfPfi
        .type           _Z15process_kernel3PKfPfi,@function
        .size           _Z15process_kernel3PKfPfi,(.L_x_17 - _Z15process_kernel3PKfPfi)
        .other          _Z15process_kernel3PKfPfi,@"STO_CUDA_ENTRY STV_DEFAULT"
_Z15process_kernel3PKfPfi:
.text._Z15process_kernel3PKfPfi:
[----:B------:R-:W-:Y:S08]  /*0000*/  LDC R1, c[0x0][0x37c] ;  /* 0x0000df00ff017b82 */ /* 0x000ff00000000800 */
[----:B------:R-:W-:Y:S01]  /*0010*/  S2UR UR4, SR_CTAID.Z ;  /* 0x00000000000479c3 */ /* 0x000fe20000002700 */
[----:B------:R-:W0:Y:S01]  /*0020*/  LDCU UR5, c[0x0][0x374] ;  /* 0x00006e80ff0577ac */ /* 0x000e220008000800 */
[----:B------:R-:W1:Y:S01]  /*0030*/  S2R R3, SR_TID.Z ;  /* 0x0000000000037919 */ /* 0x000e620000002300 */
[----:B------:R-:W2:Y:S01]  /*0040*/  LDCU UR7, c[0x0][0x370] ;  /* 0x00006e00ff0777ac */ /* 0x000ea20008000800 */
[----:B------:R-:W3:Y:S04]  /*0050*/  S2R R5, SR_TID.Y ;  /* 0x0000000000057919 */ /* 0x000ee80000002200 */
[----:B------:R-:W0:Y:S01]  /*0060*/  S2UR UR6, SR_CTAID.Y ;  /* 0x00000000000679c3 */ /* 0x000e220000002600 */
[----:B------:R-:W4:Y:S07]  /*0070*/  S2R R7, SR_TID.X ;  /* 0x0000000000077919 */ /* 0x000f2e0000002100 */
[----:B------:R-:W2:Y:S08]  /*0080*/  S2UR UR8, SR_CTAID.X ;  /* 0x00000000000879c3 */ /* 0x000eb00000002500 */
[----:B------:R-:W1:Y:S01]  /*0090*/  LDC R0, c[0x0][0x368] ;  /* 0x0000da00ff007b82 */ /* 0x000e620000000800 */
[----:B0-----:R-:W-:Y:S01]  /*00a0*/  UIMAD UR4, UR4, UR5, UR6 ;  /* 0x00000005040472a4 */ /* 0x001fe2000f8e0206 */
[----:B------:R-:W3:Y:S01]  /*00b0*/  LDCU UR5, c[0x0][0x364] ;  /* 0x00006c80ff0577ac */ /* 0x000ee20008000800 */
[----:B------:R-:W4:Y:S02]  /*00c0*/  LDCU UR6, c[0x0][0x360] ;  /* 0x00006c00ff0677ac */ /* 0x000f240008000800 */
[----:B--2---:R-:W-:Y:S01]  /*00d0*/  UIMAD UR4, UR4, UR7, UR8 ;  /* 0x00000007040472a4 */ /* 0x004fe2000f8e0208 */
[----:B------:R-:W0:Y:S05]  /*00e0*/  LDCU UR7, c[0x0][0x390] ;  /* 0x00007200ff0777ac */ /* 0x000e2a0008000800 */
[----:B-1----:R-:W-:-:S04]  /*00f0*/  IMAD R0, R0, UR4, R3 ;  /* 0x0000000400007c24 */ /* 0x002fc8000f8e0203 */
[----:B---3--:R-:W-:-:S04]  /*0100*/  IMAD R0, R0, UR5, R5 ;  /* 0x0000000500007c24 */ /* 0x008fc8000f8e0205 */
[----:B----4-:R-:W-:-:S05]  /*0110*/  IMAD R5, R0, UR6, R7 ;  /* 0x0000000600057c24 */ /* 0x010fca000f8e0207 */
[----:B0-----:R-:W-:-:S13]  /*0120*/  ISETP.GE.AND P0, PT, R5, UR7, PT ;  /* 0x0000000705007c0c */ /* 0x001fda000bf06270 */
[----:B------:R-:W-:Y:S05]  /*0130*/  @P0 EXIT ;  /* 0x000000000000094d */ /* 0x000fea0003800000 */
[----:B------:R-:W0:Y:S01]  /*0140*/  LDC.64 R2, c[0x0][0x380] ;  /* 0x0000e000ff027b82 */ /* 0x000e220000000a00 */
[----:B------:R-:W1:Y:S01]  /*0150*/  LDCU.64 UR4, c[0x0][0x358] ;  /* 0x00006b00ff0477ac */ /* 0x000e620008000a00 */
[----:B0-----:R-:W-:-:S05]  /*0160*/  IMAD.WIDE R2, R5, 0x4, R2 ;  /* 0x0000000405027825 */ /* 0x001fca00078e0202 */
[----:B-1----:R-:W2:Y:S01]  /*0170*/  LDG.E R0, desc[UR4][R2.64] ;  /* 0x0000000402007981 */ /* 0x002ea2000c1e1900 */
[----:B------:R-:W-:Y:S01]  /*0180*/  BSSY.RECONVERGENT B0, `(.L_x_0) ;  /* 0x000000c000007945 */ /* 0x000fe20003800200 */
[----:B--2---:R-:W-:Y:S01]  /*0190*/  IADD3 R4, PT, PT, R0, -0xd000000, RZ ;  /* 0xf300000000047810 */ /* 0x004fe20007ffe0ff */
[----:B------:R0:W1:Y:S03]  /*01a0*/  MUFU.RSQ R7, R0 ;  /* 0x0000000000077308 */ /* 0x0000660000001400 */
[----:B------:R-:W-:-:S13]  /*01b0*/  ISETP.GT.U32.AND P0, PT, R4, 0x727fffff, PT ;  /* 0x727fffff0400780c */ /* 0x000fda0003f04070 */
[----:B0-----:R-:W-:Y:S05]  /*01c0*/  @!P0 BRA `(.L_x_1) ;  /* 0x00000000000c8947 */ /* 0x001fea0003800000 */
[----:B------:R-:W-:-:S07]  /*01d0*/  MOV R9, 0x1f0 ;  /* 0x000001f000097802 */ /* 0x000fce0000000f00 */
[----:B-1----:R-:W-:Y:S05]  /*01e0*/  CALL.REL.NOINC `($__internal_0_$__cuda_sm20_sqrt_rn_f32_slowpath) ;  /* 0x0000000000287944 */ /* 0x002fea0003c00000 */
[----:B------:R-:W-:Y:S05]  /*01f0*/  BRA `(.L_x_2) ;  /* 0x0000000000107947 */ /* 0x000fea0003800000 */
.L_x_1:
[----:B-1----:R-:W-:Y:S01]  /*0200*/  FMUL.FTZ R3, R0, R7 ;  /* 0x0000000700037220 */ /* 0x002fe20000410000 */
[----:B------:R-:W-:-:S03]  /*0210*/  FMUL.FTZ R7, R7, 0.5 ;  /* 0x3f00000007077820 */ /* 0x000fc60000410000 */
[----:B------:R-:W-:-:S04]  /*0220*/  FFMA R0, -R3, R3, R0 ;  /* 0x0000000303007223 */ /* 0x000fc80000000100 */
[----:B------:R-:W-:-:S07]  /*0230*/  FFMA R7, R0, R7, R3 ;  /* 0x0000000700077223 */ /* 0x000fce0000000003 */
.L_x_2:
[----:B------:R-:W-:Y:S05]  /*0240*/  BSYNC.RECONVERGENT B0 ;  /* 0x0000000000007941 */ /* 0x000fea0003800200 */
.L_x_0:
[----:B------:R-:W0:Y:S02]  /*0250*/  LDC.64 R2, c[0x0][0x388] ;  /* 0x0000e200ff027b82 */ /* 0x000e240000000a00 */
[----:B0-----:R-:W-:-:S05]  /*0260*/  IMAD.WIDE R2, R5, 0x4, R2 ;  /* 0x0000000405027825 */ /* 0x001fca00078e0202 */
[----:B------:R-:W-:Y:S01]  /*0270*/  STG.E desc[UR4][R2.64], R7 ;  /* 0x0000000702007986 */ /* 0x000fe2000c101904 */
[----:B------:R-:W-:Y:S05]  /*0280*/  EXIT ;  /* 0x000000000000794d */ /* 0x000fea0003800000 */
        .weak           $__internal_0_$__cuda_sm20_sqrt_rn_f32_slowpath
        .type           $__internal_0_$__cuda_sm20_sqrt_rn_f32_slowpath,@function
        .size           $__internal_0_$__cuda_sm20_sqrt_rn_f32_slowpath,(.L_x_17 - $__internal_0_$__cuda_sm20_sqrt_rn_f32_slowpath)
$__internal_0_$__cuda_sm20_sqrt_rn_f32_slowpath:
[----:B------:R-:W-:-:S13]  /*0290*/  LOP3.LUT P0, RZ, R0, 0x7fffffff, RZ, 0xc0, !PT ;  /* 0x7fffffff00ff7812 */ /* 0x000fda000780c0ff */
[----:B------:R-:W-:Y:S01]  /*02a0*/  @!P0 MOV R2, R0 ;  /* 0x0000000000028202 */ /* 0x000fe20000000f00 */
[----:B------:R-:W-:Y:S06]  /*02b0*/  @!P0 BRA `(.L_x_3) ;  /* 0x0000000000408947 */ /* 0x000fec0003800000 */
[----:B------:R-:W-:-:S13]  /*02c0*/  FSETP.GEU.FTZ.AND P0, PT, R0, RZ, PT ;  /* 0x000000ff0000720b */ /* 0x000fda0003f1e000 */
[----:B------:R-:W-:Y:S01]  /*02d0*/  @!P0 MOV R2, 0x7fffffff ;  /* 0x7fffffff00028802 */ /* 0x000fe20000000f00 */
[----:B------:R-:W-:Y:S06]  /*02e0*/  @!P0 BRA `(.L_x_3) ;  /* 0x0000000000348947 */ /* 0x000fec0003800000 */
[----:B------:R-:W-:-:S13]  /*02f0*/  FSETP.GTU.FTZ.AND P0, PT, |R0|, +INF , PT ;  /* 0x7f8000000000780b */ /* 0x000fda0003f1c200 */
[----:B------:R-:W-:Y:S01]  /*0300*/  @P0 FADD.FTZ R2, R0, 1 ;  /* 0x3f80000000020421 */ /* 0x000fe20000010000 */
[----:B------:R-:W-:Y:S06]  /*0310*/  @P0 BRA `(.L_x_3) ;  /* 0x0000000000280947 */ /* 0x000fec0003800000 */
[----:B------:R-:W-:-:S13]  /*0320*/  FSETP.NEU.FTZ.AND P0, PT, |R0|, +INF , PT ;  /* 0x7f8000000000780b */ /* 0x000fda0003f1d200 */
[----:B------:R-:W-:-:S04]  /*0330*/  @P0 FFMA R3, R0, 1.84467440737095516160e+19, RZ ;  /* 0x5f80000000030823 */ /* 0x000fc800000000ff */
[----:B------:R-:W0:Y:S02]  /*0340*/  @P0 MUFU.RSQ R2, R3 ;  /* 0x0000000300020308 */ /* 0x000e240000001400 */
[----:B0-----:R-:W-:Y:S01]  /*0350*/  @P0 FMUL.FTZ R4, R3, R2 ;  /* 0x0000000203040220 */ /* 0x001fe20000410000 */
[----:B------:R-:W-:Y:S01]  /*0360*/  @P0 FMUL.FTZ R8, R2, 0.5 ;  /* 0x3f00000002080820 */ /* 0x000fe20000410000 */
[----:B------:R-:W-:Y:S02]  /*0370*/  @!P0 MOV R2, R0 ;  /* 0x0000000000028202 */ /* 0x000fe40000000f00 */
[----:B------:R-:W-:-:S04]  /*0380*/  @P0 FADD.FTZ R6, -R4, -RZ ;  /* 0x800000ff04060221 */ /* 0x000fc80000010100 */
[----:B------:R-:W-:-:S04]  /*0390*/  @P0 FFMA R7, R4, R6, R3 ;  /* 0x0000000604070223 */ /* 0x000fc80000000003 */
[----:B------:R-:W-:-:S04]  /*03a0*/  @P0 FFMA R7, R7, R8, R4 ;  /* 0x0000000807070223 */ /* 0x000fc80000000004 */
[----:B------:R-:W-:-:S07]  /*03b0*/  @P0 FMUL.FTZ R2, R7, 2.3283064365386962891e-10 ;  /* 0x2f80000007020820 */ /* 0x000fce0000410000 */
.L_x_3:
[----:B------:R-:W-:Y:S01]  /*03c0*/  HFMA2 R3, -RZ, RZ, 0, 0 ;  /* 0x00000000ff037431 */ /* 0x000fe200000001ff */
[----:B------:R-:W-:Y:S02]  /*03d0*/  MOV R7, R2 ;  /* 0x0000000200077202 */ /* 0x000fe40000000f00 */
[----:B------:R-:W-:-:S04]  /*03e0*/  MOV R2, R9 ;  /* 0x0000000900027202 */ /* 0x000fc80000000f00 */
[----:B------:R-:W-:Y:S05]  /*03f0*/  RET.REL.NODEC R2 `(_Z15process_kernel3PKfPfi) ;  /* 0xfffffffc02007950 */ /* 0x000fea0003c3ffff */
.L_x_4:
[----:B------:R-:W-:-:S00]  /*0400*/  BRA `(.L_x_4) ;  /* 0xfffffffc00fc7947 */ /* 0x000fc0000383ffff */
[----:B------:R-:W-:-:S00]  /*0410*/  NOP ;  /* 0x0000000000007918 */ /* 0x000fc00000000000 */
        /* <DEDUP_REMOVED lines=14> */
.L_x_17:


//--------------------- .text._Z15process_kernel2PKfPfi --------------------------
	.section	.text._Z15process_kernel2PKfPfi,"ax",@progbits
	.align	128
        .global         _Z15process_kernel2PKfPfi
        .type           _Z15process_kernel2PKfPfi,@function
        .size           _Z15process_kernel2PKfPfi,(.L_x_19 - _Z15process_kernel2PKfPfi)
        .other          _Z15process_kernel2PKfPfi,@"STO_CUDA_ENTRY STV_DEFAULT"
_Z15process_kernel2PKfPfi:
.text._Z15process_kernel2PKfPfi:
        /* <DEDUP_REMOVED lines=23> */
[----:B-1----:R0:W2:Y:S01]  /*0170*/  LDG.E R0, desc[UR4][R2.64] ;  /* 0x0000000402007981 */ /* 0x0020a2000c1e1900 */
[----:B------:R-:W-:Y:S01]  /*0180*/  HFMA2 R9, -RZ, RZ, 1.5048828125, 33.21875 ;  /* 0x3e055027ff097431 */ /* 0x000fe200000001ff */
[----:B0-----:R-:W0:Y:S02]  /*0190*/  LDC.64 R2, c[0x0][0x388] ;  /* 0x0000e200ff027b82 */ /* 0x001e240000000a00 */
[----:B0-----:R-:W-:Y:S01]  /*01a0*/  IMAD.WIDE R2, R5, 0x4, R2 ;  /* 0x0000000405027825 */ /* 0x001fe200078e0202 */
[----:B--2---:R-:W-:-:S13]  /*01b0*/  FSETP.GEU.AND P0, PT, R0, 1.175494350822287508e-38, PT ;  /* 0x008000000000780b */ /* 0x004fda0003f0e000 */
[----:B------:R-:W-:-:S05]  /*01c0*/  @!P0 FMUL R0, R0, 8388608 ;  /* 0x4b00000000008820 */ /* 0x000fca0000400000 */
[----:B------:R-:W-:-:S04]  /*01d0*/  IADD3 R4, PT, PT, R0, -0x3f2aaaab, RZ ;  /* 0xc0d5555500047810 */ /* 0x000fc80007ffe0ff */
[----:B------:R-:W-:-:S04]  /*01e0*/  LOP3.LUT R7, R4, 0xff800000, RZ, 0xc0, !PT ;  /* 0xff80000004077812 */ /* 0x000fc800078ec0ff */
[-C--:B------:R-:W-:Y:S02]  /*01f0*/  IADD3 R4, PT, PT, R0, -R7.reuse, RZ ;  /* 0x8000000700047210 */ /* 0x080fe40007ffe0ff */
[----:B------:R-:W-:-:S03]  /*0200*/  I2FP.F32.S32 R7, R7 ;  /* 0x0000000700077245 */ /* 0x000fc60000201400 */
[----:B------:R-:W-:Y:S01]  /*0210*/  FADD R6, R4, -1 ;  /* 0xbf80000004067421 */ /* 0x000fe20000000000 */
[----:B------:R-:W-:Y:S02]  /*0220*/  FSEL R4, RZ, -23, P0 ;  /* 0xc1b80000ff047808 */ /* 0x000fe40000000000 */
[----:B------:R-:W-:Y:S01]  /*0230*/  ISETP.GT.U32.AND P0, PT, R0, 0x7f7fffff, PT ;  /* 0x7f7fffff0000780c */ /* 0x000fe20003f04070 */
[C---:B------:R-:W-:Y:S02]  /*0240*/  FFMA R9, R6.reuse, -R9, 0.14084610342979431152 ;  /* 0x3e1039f606097423 */ /* 0x040fe40000000809 */
[----:B------:R-:W-:Y:S01]  /*0250*/  FFMA R4, R7, 1.1920928955078125e-07, R4 ;  /* 0x3400000007047823 */ /* 0x000fe20000000004 */
[----:B------:R-:W-:Y:S01]  /*0260*/  MOV R7, 0x7f800000 ;  /* 0x7f80000000077802 */ /* 0x000fe20000000f00 */
[----:B------:R-:W-:-:S04]  /*0270*/  FFMA R9, R6, R9, -0.12148627638816833496 ;  /* 0xbdf8cdcc06097423 */ /* 0x000fc80000000009 */
[----:B------:R-:W-:-:S04]  /*0280*/  FFMA R9, R6, R9, 0.13980610668659210205 ;  /* 0x3e0f295506097423 */ /* 0x000fc80000000009 */
[----:B------:R-:W-:-:S04]  /*0290*/  FFMA R9, R6, R9, -0.16684235632419586182 ;  /* 0xbe2ad8b906097423 */ /* 0x000fc80000000009 */
[----:B------:R-:W-:-:S04]  /*02a0*/  FFMA R9, R6, R9, 0.20012299716472625732 ;  /* 0x3e4ced0b06097423 */ /* 0x000fc80000000009 */
[----:B------:R-:W-:-:S04]  /*02b0*/  FFMA R9, R6, R9, -0.24999669194221496582 ;  /* 0xbe7fff2206097423 */ /* 0x000fc80000000009 */
[----:B------:R-:W-:-:S04]  /*02c0*/  FFMA R9, R6, R9, 0.33333182334899902344 ;  /* 0x3eaaaa7806097423 */ /* 0x000fc80000000009 */
[----:B------:R-:W-:-:S04]  /*02d0*/  FFMA R9, R6, R9, -0.5 ;  /* 0xbf00000006097423 */ /* 0x000fc80000000009 */
[----:B------:R-:W-:-:S04]  /*02e0*/  FMUL R9, R6, R9 ;  /* 0x0000000906097220 */ /* 0x000fc80000400000 */
[----:B------:R-:W-:-:S04]  /*02f0*/  FFMA R9, R6, R9, R6 ;  /* 0x0000000906097223 */ /* 0x000fc80000000006 */
[----:B------:R-:W-:Y:S01]  /*0300*/  FFMA R4, R4, 0.69314718246459960938, R9 ;  /* 0x3f31721804047823 */ /* 0x000fe20000000009 */
[C---:B------:R-:W-:Y:S01]  /*0310*/  @P0 FFMA R4, R0.reuse, R7, +INF ;  /* 0x7f80000000040423 */ /* 0x040fe20000000007 */
[----:B------:R-:W-:-:S04]  /*0320*/  FSETP.NEU.AND P0, PT, R0, RZ, PT ;  /* 0x000000ff0000720b */ /* 0x000fc80003f0d000 */
[----:B------:R-:W-:-:S05]  /*0330*/  FSEL R5, R4, -INF , P0 ;  /* 0xff80000004057808 */ /* 0x000fca0000000000 */
[----:B------:R-:W-:Y:S01]  /*0340*/  STG.E desc[UR4][R2.64], R5 ;  /* 0x0000000502007986 */ /* 0x000fe2000c101904 */
[----:B------:R-:W-:Y:S05]  /*0350*/  EXIT ;  /* 0x000000000000794d */ /* 0x000fea0003800000 */
.L_x_5:
        /* <DEDUP_REMOVED lines=10> */
.L_x_19:


//--------------------- .text._Z15process_kernel1PKfS0_Pfi --------------------------
	.section	.text._Z15process_kernel1PKfS0_Pfi,"ax",@progbits
	.align	128
        .global         _Z15process_kernel1PKfS0_Pfi
        .type           _Z15process_kernel1PKfS0_Pfi,@function
        .size           _Z15process_kernel1PKfS0_Pfi,(.L_x_20 - _Z15process_kernel1PKfS0_Pfi)
        .other          _Z15process_kernel1PKfS0_Pfi,@"STO_CUDA_ENTRY STV_DEFAULT"
_Z15process_kernel1PKfS0_Pfi:
.text._Z15process_kernel1PKfS0_Pfi:
        /* <DEDUP_REMOVED lines=25> */
[C---:B--2---:R-:W-:Y:S01]  /*0190*/  FMUL R6, R0.reuse, 0.63661974668502807617 ;  /* 0x3f22f98300067820 */ /* 0x044fe20000400000 */
[----:B------:R-:W-:-:S05]  /*01a0*/  FSETP.GE.AND P0, PT, |R0|, 105615, PT ;  /* 0x47ce47800000780b */ /* 0x000fca0003f06200 */
[----:B------:R-:W0:Y:S02]  /*01b0*/  F2I.NTZ R6, R6 ;  /* 0x0000000600067305 */ /* 0x000e240000203100 */
[----:B0-----:R-:W-:-:S05]  /*01c0*/  I2FP.F32.S32 R3, R6 ;  /* 0x0000000600037245 */ /* 0x001fca0000201400 */
[----:B------:R-:W-:-:S04]  /*01d0*/  FFMA R8, R3, -1.5707962512969970703, R0 ;  /* 0xbfc90fda03087823 */ /* 0x000fc80000000000 */
[----:B------:R-:W-:-:S04]  /*01e0*/  FFMA R8, R3, -7.5497894158615963534e-08, R8 ;  /* 0xb3a2216803087823 */ /* 0x000fc80000000008 */
[----:B------:R-:W-:Y:S01]  /*01f0*/  FFMA R15, R3, -5.3903029534742383927e-15, R8 ;  /* 0xa7c234c5030f7823 */ /* 0x000fe20000000008 */
[----:B------:R-:W-:Y:S06]  /*0200*/  @!P0 BRA `(.L_x_7) ;  /* 0x0000000400808947 */ /* 0x000fec0003800000 */
[----:B------:R-:W-:-:S13]  /*0210*/  FSETP.NEU.AND P0, PT, |R0|, +INF , PT ;  /* 0x7f8000000000780b */ /* 0x000fda0003f0d200 */
[----:B------:R-:W-:Y:S01]  /*0220*/  @!P0 FMUL R15, RZ, R0 ;  /* 0x00000000ff0f8220 */ /* 0x000fe20000400000 */
[----:B------:R-:W-:Y:S01]  /*0230*/  @!P0 IMAD.MOV.U32 R6, RZ, RZ, RZ ;  /* 0x000000ffff068224 */ /* 0x000fe200078e00ff */
[----:B------:R-:W-:Y:S06]  /*0240*/  @!P0 BRA `(.L_x_7) ;  /* 0x0000000400708947 */ /* 0x000fec0003800000 */
[----:B------:R-:W-:Y:S01]  /*0250*/  IMAD.SHL.U32 R3, R0, 0x100, RZ ;  /* 0x0000010000037824 */ /* 0x000fe200078e00ff */
[----:B------:R-:W0:Y:S01]  /*0260*/  LDCU.64 UR8, c[0x4][URZ] ;  /* 0x01000000ff0877ac */ /* 0x000e220008000a00 */
[----:B------:R-:W-:Y:S02]  /*0270*/  IMAD.MOV.U32 R9, RZ, RZ, RZ ;  /* 0x000000ffff097224 */ /* 0x000fe400078e00ff */
[----:B------:R-:W-:Y:S01]  /*0280*/  IMAD.MOV.U32 R15, RZ, RZ, RZ ;  /* 0x000000ffff0f7224 */ /* 0x000fe200078e00ff */
[----:B------:R-:W-:Y:S01]  /*0290*/  LOP3.LUT R8, R3, 0x80000000, RZ, 0xfc, !PT ;  /* 0x8000000003087812 */ /* 0x000fe200078efcff */
[----:B------:R-:W-:Y:S01]  /*02a0*/  UMOV UR5, URZ ;  /* 0x000000ff00057c82 */ /* 0x000fe20008000000 */
[----:B------:R-:W-:-:S05]  /*02b0*/  UMOV UR4, URZ ;  /* 0x000000ff00047c82 */ /* 0x000fca0008000000 */
.L_x_8:
[----:B0-----:R-:W-:Y:S01]  /*02c0*/  IMAD.U32 R6, RZ, RZ, UR8 ;  /* 0x00000008ff067e24 */ /* 0x001fe2000f8e00ff */
[----:B------:R-:W-:-:S05]  /*02d0*/  MOV R7, UR9 ;  /* 0x0000000900077c02 */ /* 0x000fca0008000f00 */
[----:B------:R-:W2:Y:S01]  /*02e0*/  LDG.E.CONSTANT R5, desc[UR6][R6.64] ;  /* 0x0000000606057981 */ /* 0x000ea2000c1e9900 */
[----:B------:R-:W-:Y:S01]  /*02f0*/  UIADD3 UR4, UPT, UPT, UR4, 0x1, URZ ;  /* 0x0000000104047890 */ /* 0x000fe2000fffe0ff */
[C---:B------:R-:W-:Y:S01]  /*0300*/  ISETP.EQ.AND P0, PT, R15.reuse, RZ, PT ;  /* 0x000000ff0f00720c */ /* 0x040fe20003f02270 */
[----:B------:R-:W-:Y:S01]  /*0310*/  UIADD3 UR8, UP1, UPT, UR8, 0x4, URZ ;  /* 0x0000000408087890 */ /* 0x000fe2000ff3e0ff */
[C---:B------:R-:W-:Y:S01]  /*0320*/  ISETP.EQ.AND P1, PT, R15.reuse, 0x4, PT ;  /* 0x000000040f00780c */ /* 0x040fe20003f22270 */
[----:B------:R-:W-:Y:S01]  /*0330*/  UISETP.NE.AND UP0, UPT, UR4, 0x6, UPT ;  /* 0x000000060400788c */ /* 0x000fe2000bf05270 */
[C---:B------:R-:W-:Y:S01]  /*0340*/  ISETP.EQ.AND P2, PT, R15.reuse, 0x8, PT ;  /* 0x000000080f00780c */ /* 0x040fe20003f42270 */
[----:B------:R-:W-:Y:S01]  /*0350*/  UIADD3.X UR9, UPT, UPT, URZ, UR9, URZ, UP1, !UPT ;  /* 0x00000009ff097290 */ /* 0x000fe20008ffe4ff */
[C---:B------:R-:W-:Y:S02]  /*0360*/  ISETP.EQ.AND P3, PT, R15.reuse, 0xc, PT ;  /* 0x0000000c0f00780c */ /* 0x040fe40003f62270 */
[----:B------:R-:W-:-:S02]  /*0370*/  ISETP.EQ.AND P4, PT, R15, 0x10, PT ;  /* 0x000000100f00780c */ /* 0x000fc40003f82270 */
[C---:B------:R-:W-:Y:S01]  /*0380*/  ISETP.EQ.AND P5, PT, R15.reuse, 0x14, PT ;  /* 0x000000140f00780c */ /* 0x040fe20003fa2270 */
[----:B------:R-:W-:Y:S02]  /*0390*/  VIADD R15, R15, 0x4 ;  /* 0x000000040f0f7836 */ /* 0x000fe40000000000 */
[----:B--2---:R-:W-:-:S03]  /*03a0*/  IMAD.WIDE.U32 R4, R5, R8, RZ ;  /* 0x0000000805047225 */ /* 0x004fc600078e00ff */
[----:B------:R-:W-:-:S04]  /*03b0*/  IADD3 R4, P6, PT, R4, R9, RZ ;  /* 0x0000000904047210 */ /* 0x000fc80007fde0ff */
[----:B------:R-:W-:Y:S01]  /*03c0*/  IADD3.X R9, PT, PT, R5, UR5, RZ, P6, !PT ;  /* 0x0000000505097c10 */ /* 0x000fe2000b7fe4ff */
[--C-:B------:R-:W-:Y:S02]  /*03d0*/  @P0 IMAD.MOV.U32 R3, RZ, RZ, R4.reuse ;  /* 0x000000ffff030224 */ /* 0x100fe400078e0004 */
[----:B------:R-:W-:Y:S01]  /*03e0*/  @P5 MOV R14, R4 ;  /* 0x00000004000e5202 */ /* 0x000fe20000000f00 */
[--C-:B------:R-:W-:Y:S02]  /*03f0*/  @P1 IMAD.MOV.U32 R10, RZ, RZ, R4.reuse ;  /* 0x000000ffff0a1224 */ /* 0x100fe400078e0004 */
[--C-:B------:R-:W-:Y:S02]  /*0400*/  @P2 IMAD.MOV.U32 R11, RZ, RZ, R4.reuse ;  /* 0x000000ffff0b2224 */ /* 0x100fe400078e0004 */
[--C-:B------:R-:W-:Y:S02]  /*0410*/  @P3 IMAD.MOV.U32 R12, RZ, RZ, R4.reuse ;  /* 0x000000ffff0c3224 */ /* 0x100fe400078e0004 */
[----:B------:R-:W-:Y:S01]  /*0420*/  @P4 IMAD.MOV.U32 R13, RZ, RZ, R4 ;  /* 0x000000ffff0d4224 */ /* 0x000fe200078e0004 */
[----:B------:R-:W-:Y:S06]  /*0430*/  BRA.U UP0, `(.L_x_8) ;  /* 0xfffffffd00a07547 */ /* 0x000fec000b83ffff */
[----:B------:R-:W-:Y:S01]  /*0440*/  SHF.R.U32.HI R4, RZ, 0x17, R0 ;  /* 0x00000017ff047819 */ /* 0x000fe20000011600 */
[----:B------:R-:W-:Y:S03]  /*0450*/  BSSY.RECONVERGENT B1, `(.L_x_9) ;  /* 0x0000029000017945 */ /* 0x000fe60003800200 */
[C---:B------:R-:W-:Y:S02]  /*0460*/  LOP3.LUT R5, R4.reuse, 0xe0, RZ, 0xc0, !PT ;  /* 0x000000e004057812 */ /* 0x040fe400078ec0ff */
[----:B------:R-:W-:-:S03]  /*0470*/  LOP3.LUT P6, RZ, R4, 0x1f, RZ, 0xc0, !PT ;  /* 0x0000001f04ff7812 */ /* 0x000fc600078cc0ff */
[----:B------:R-:W-:-:S05]  /*0480*/  VIADD R5, R5, 0xffffff80 ;  /* 0xffffff8005057836 */ /* 0x000fca0000000000 */
[----:B------:R-:W-:-:S05]  /*0490*/  SHF.R.U32.HI R5, RZ, 0x5, R5 ;  /* 0x00000005ff057819 */ /* 0x000fca0000011605 */
[----:B------:R-:W-:-:S05]  /*04a0*/  IMAD.U32 R8, R5, -0x4, RZ ;  /* 0xfffffffc05087824 */ /* 0x000fca00078e00ff */
[C---:B------:R-:W-:Y:S02]  /*04b0*/  ISETP.EQ.AND P3, PT, R8.reuse, -0x18, PT ;  /* 0xffffffe80800780c */ /* 0x040fe40003f62270 */
[C---:B------:R-:W-:Y:S02]  /*04c0*/  ISETP.EQ.AND P4, PT, R8.reuse, -0x14, PT ;  /* 0xffffffec0800780c */ /* 0x040fe40003f82270 */
[C---:B------:R-:W-:Y:S02]  /*04d0*/  ISETP.EQ.AND P2, PT, R8.reuse, -0x10, PT ;  /* 0xfffffff00800780c */ /* 0x040fe40003f42270 */
[C---:B------:R-:W-:Y:S02]  /*04e0*/  ISETP.EQ.AND P1, PT, R8.reuse, -0xc, PT ;  /* 0xfffffff40800780c */ /* 0x040fe40003f22270 */
[C---:B------:R-:W-:Y:S02]  /*04f0*/  ISETP.EQ.AND P0, PT, R8.reuse, -0x8, PT ;  /* 0xfffffff80800780c */ /* 0x040fe40003f02270 */
[----:B------:R-:W-:-:S03]  /*0500*/  ISETP.EQ.AND P5, PT, R8, RZ, PT ;  /* 0x000000ff0800720c */ /* 0x000fc60003fa2270 */
[--C-:B------:R-:W-:Y:S01]  /*0510*/  @P3 IMAD.MOV.U32 R5, RZ, RZ, R3.reuse ;  /* 0x000000ffff053224 */ /* 0x100fe200078e0003 */
[C---:B------:R-:W-:Y:S01]  /*0520*/  ISETP.EQ.AND P3, PT, R8.reuse, -0x4, PT ;  /* 0xfffffffc0800780c */ /* 0x040fe20003f62270 */
[----:B------:R-:W-:Y:S01]  /*0530*/  @P4 IMAD.MOV.U32 R6, RZ, RZ, R3 ;  /* 0x000000ffff064224 */ /* 0x000fe200078e0003 */
[----:B------:R-:W-:Y:S01]  /*0540*/  @P4 MOV R5, R10 ;  /* 0x0000000a00054202 */ /* 0x000fe20000000f00 */
[--C-:B------:R-:W-:Y:S01]  /*0550*/  @P2 IMAD.MOV.U32 R5, RZ, RZ, R11.reuse ;  /* 0x000000ffff052224 */ /* 0x100fe200078e000b */
[----:B------:R-:W-:Y:S01]  /*0560*/  ISETP.EQ.AND P4, PT, R8, 0x4, PT ;  /* 0x000000040800780c */ /* 0x000fe20003f82270 */
[----:B------:R-:W-:Y:S02]  /*0570*/  @P1 IMAD.MOV.U32 R5, RZ, RZ, R12 ;  /* 0x000000ffff051224 */ /* 0x000fe400078e000c */
[----:B------:R-:W-:Y:S01]  /*0580*/  @P0 MOV R5, R13 ;  /* 0x0000000d00050202 */ /* 0x000fe20000000f00 */
[----:B------:R-:W-:Y:S02]  /*0590*/  @P2 IMAD.MOV.U32 R6, RZ, RZ, R10 ;  /* 0x000000ffff062224 */ /* 0x000fe400078e000a */
[----:B------:R-:W-:-:S02]  /*05a0*/  @P1 IMAD.MOV.U32 R6, RZ, RZ, R11 ;  /* 0x000000ffff061224 */ /* 0x000fc400078e000b */
[----:B------:R-:W-:Y:S02]  /*05b0*/  @P0 IMAD.MOV.U32 R6, RZ, RZ, R12 ;  /* 0x000000ffff060224 */ /* 0x000fe400078e000c */
[--C-:B------:R-:W-:Y:S02]  /*05c0*/  @P3 IMAD.MOV.U32 R5, RZ, RZ, R14.reuse ;  /* 0x000000ffff053224 */ /* 0x100fe400078e000e */
[----:B------:R-:W-:Y:S02]  /*05d0*/  @P5 IMAD.MOV.U32 R5, RZ, RZ, R9 ;  /* 0x000000ffff055224 */ /* 0x000fe400078e0009 */
[----:B------:R-:W-:Y:S02]  /*05e0*/  @P3 IMAD.MOV.U32 R6, RZ, RZ, R13 ;  /* 0x000000ffff063224 */ /* 0x000fe400078e000d */
[----:B------:R-:W-:Y:S01]  /*05f0*/  @P5 IMAD.MOV.U32 R6, RZ, RZ, R14 ;  /* 0x000000ffff065224 */ /* 0x000fe200078e000e */
[----:B------:R-:W-:Y:S01]  /*0600*/  MOV R7, R5 ;  /* 0x0000000500077202 */ /* 0x000fe20000000f00 */
[----:B------:R-:W-:Y:S01]  /*0610*/  @P4 IMAD.MOV.U32 R6, RZ, RZ, R9 ;  /* 0x000000ffff064224 */ /* 0x000fe200078e0009 */
[----:B------:R-:W-:Y:S06]  /*0620*/  @!P6 BRA `(.L_x_10) ;  /* 0x00000000002ce947 */ /* 0x000fec0003800000 */
[----:B------:R-:W-:Y:S01]  /*0630*/  @P2 IMAD.MOV.U32 R5, RZ, RZ, R3 ;  /* 0x000000ffff052224 */ /* 0x000fe200078e0003 */
[----:B------:R-:W-:Y:S01]  /*0640*/  LOP3.LUT R4, R4, 0x1f, RZ, 0xc0, !PT ;  /* 0x0000001f04047812 */ /* 0x000fe200078ec0ff */
[----:B------:R-:W-:Y:S02]  /*0650*/  @P1 IMAD.MOV.U32 R5, RZ, RZ, R10 ;  /* 0x000000ffff051224 */ /* 0x000fe400078e000a */
[----:B------:R-:W-:Y:S01]  /*0660*/  @P0 IMAD.MOV.U32 R5, RZ, RZ, R11 ;  /* 0x000000ffff050224 */ /* 0x000fe200078e000b */
[----:B------:R-:W-:Y:S01]  /*0670*/  ISETP.EQ.AND P0, PT, R8, 0x8, PT ;  /* 0x000000080800780c */ /* 0x000fe20003f02270 */
[----:B------:R-:W-:Y:S01]  /*0680*/  @P3 IMAD.MOV.U32 R5, RZ, RZ, R12 ;  /* 0x000000ffff053224 */ /* 0x000fe200078e000c */
[----:B------:R-:W-:Y:S01]  /*0690*/  SHF.L.W.U32.HI R7, R6, R4, R7 ;  /* 0x0000000406077219 */ /* 0x000fe20000010e07 */
[----:B------:R-:W-:Y:S01]  /*06a0*/  @P5 IMAD.MOV.U32 R5, RZ, RZ, R13 ;  /* 0x000000ffff055224 */ /* 0x000fe200078e000d */
[----:B------:R-:W-:-:S09]  /*06b0*/  @P4 MOV R5, R14 ;  /* 0x0000000e00054202 */ /* 0x000fd20000000f00 */
[----:B------:R-:W-:-:S05]  /*06c0*/  @P0 IMAD.MOV.U32 R5, RZ, RZ, R9 ;  /* 0x000000ffff050224 */ /* 0x000fca00078e0009 */
[----:B------:R-:W-:-:S07]  /*06d0*/  SHF.L.W.U32.HI R6, R5, R4, R6 ;  /* 0x0000000405067219 */ /* 0x000fce0000010e06 */
.L_x_10:
[----:B------:R-:W-:Y:S05]  /*06e0*/  BSYNC.RECONVERGENT B1 ;  /* 0x0000000000017941 */ /* 0x000fea0003800200 */
.L_x_9:
[C---:B------:R-:W-:Y:S01]  /*06f0*/  SHF.L.W.U32.HI R15, R6.reuse, 0x2, R7 ;  /* 0x00000002060f7819 */ /* 0x040fe20000010e07 */
[----:B------:R-:W-:Y:S01]  /*0700*/  IMAD.SHL.U32 R6, R6, 0x4, RZ ;  /* 0x0000000406067824 */ /* 0x000fe200078e00ff */
[----:B------:R-:W-:Y:S01]  /*0710*/  UMOV UR4, 0x54442d19 ;  /* 0x54442d1900047882 */ /* 0x000fe20000000000 */
[----:B------:R-:W-:Y:S01]  /*0720*/  UMOV UR5, 0x3bf921fb ;  /* 0x3bf921fb00057882 */ /* 0x000fe20000000000 */
[----:B------:R-:W-:Y:S02]  /*0730*/  SHF.R.S32.HI R4, RZ, 0x1f, R15 ;  /* 0x0000001fff047819 */ /* 0x000fe4000001140f */
[----:B------:R-:W-:Y:S02]  /*0740*/  ISETP.GE.AND P0, PT, R0, RZ, PT ;  /* 0x000000ff0000720c */ /* 0x000fe40003f06270 */
[C---:B------:R-:W-:Y:S02]  /*0750*/  LOP3.LUT R8, R4.reuse, R6, RZ, 0x3c, !PT ;  /* 0x0000000604087212 */ /* 0x040fe400078e3cff */
[----:B------:R-:W-:-:S02]  /*0760*/  LOP3.LUT R9, R4, R15, RZ, 0x3c, !PT ;  /* 0x0000000f04097212 */ /* 0x000fc400078e3cff */
[----:B------:R-:W-:Y:S02]  /*0770*/  SHF.R.U32.HI R6, RZ, 0x1e, R7 ;  /* 0x0000001eff067819 */ /* 0x000fe40000011607 */
[----:B------:R-:W0:Y:S01]  /*0780*/  I2F.F64.S64 R4, R8 ;  /* 0x0000000800047312 */ /* 0x000e220000301c00 */
[C---:B------:R-:W-:Y:S02]  /*0790*/  LOP3.LUT R0, R15.reuse, R0, RZ, 0x3c, !PT ;  /* 0x000000000f007212 */ /* 0x040fe400078e3cff */
[----:B------:R-:W-:Y:S02]  /*07a0*/  LEA.HI R6, R15, R6, RZ, 0x1 ;  /* 0x000000060f067211 */ /* 0x000fe400078f08ff */
[----:B------:R-:W-:-:S03]  /*07b0*/  ISETP.GE.AND P1, PT, R0, RZ, PT ;  /* 0x000000ff0000720c */ /* 0x000fc60003f26270 */
[----:B------:R-:W-:-:S04]  /*07c0*/  IMAD.MOV R0, RZ, RZ, -R6 ;  /* 0x000000ffff007224 */ /* 0x000fc800078e0a06 */
[----:B------:R-:W-:Y:S01]  /*07d0*/  @!P0 IMAD.MOV.U32 R6, RZ, RZ, R0 ;  /* 0x000000ffff068224 */ /* 0x000fe200078e0000 */
[----:B0-----:R-:W-:-:S10]  /*07e0*/  DMUL R4, R4, UR4 ;  /* 0x0000000404047c28 */ /* 0x001fd40008000000 */
[----:B------:R-:W0:Y:S02]  /*07f0*/  F2F.F32.F64 R4, R4 ;  /* 0x0000000400047310 */ /* 0x000e240000301000 */
[----:B0-----:R-:W-:-:S07]  /*0800*/  FSEL R15, -R4, R4, !P1 ;  /* 0x00000004040f7208 */ /* 0x001fce0004800100 */
.L_x_7:
[----:B------:R-:W-:Y:S05]  /*0810*/  BSYNC.RECONVERGENT B0 ;  /* 0x0000000000007941 */ /* 0x000fea0003800200 */
.L_x_6:
[----:B------:R-:W0:Y:S02]  /*0820*/  LDC.64 R8, c[0x0][0x388] ;  /* 0x0000e200ff087b82 */ /* 0x000e240000000a00 */
[----:B0-----:R-:W-:-:S05]  /*0830*/  IMAD.WIDE R8, R2, 0x4, R8 ;  /* 0x0000000402087825 */ /* 0x001fca00078e0208 */
[----:B------:R0:W2:Y:S01]  /*0840*/  LDG.E R4, desc[UR6][R8.64] ;  /* 0x0000000608047981 */ /* 0x0000a2000c1e1900 */
[----:B------:R-:W-:Y:S02]  /*0850*/  IMAD.MOV.U32 R5, RZ, RZ, 0x37cbac00 ;  /* 0x37cbac00ff057424 */ /* 0x000fe400078e00ff */
[----:B------:R-:W-:Y:S01]  /*0860*/  FMUL R16, R15, R15 ;  /* 0x0000000f0f107220 */ /* 0x000fe20000400000 */
[----:B------:R-:W-:Y:S01]  /*0870*/  LOP3.LUT R0, R6, 0x1, RZ, 0xc0, !PT ;  /* 0x0000000106007812 */ /* 0x000fe200078ec0ff */
[----:B------:R-:W-:Y:S01]  /*0880*/  BSSY.RECONVERGENT B0, `(.L_x_11) ;  /* 0x0000076000007945 */ /* 0x000fe20003800200 */
[----:B------:R-:W-:Y:S01]  /*0890*/  MOV R19, 0x3d2aaabb ;  /* 0x3d2aaabb00137802 */ /* 0x000fe20000000f00 */
[----:B------:R-:W-:Y:S01]  /*08a0*/  FFMA R17, R16, R5, -0.0013887860113754868507 ;  /* 0xbab607ed10117423 */ /* 0x000fe20000000005 */
[----:B------:R-:W-:Y:S02]  /*08b0*/  ISETP.NE.U32.AND P0, PT, R0, 0x1, PT ;  /* 0x000000010000780c */ /* 0x000fe40003f05070 */
[----:B------:R-:W-:Y:S01]  /*08c0*/  LOP3.LUT P1, RZ, R6, 0x2, RZ, 0xc0, !PT ;  /* 0x0000000206ff7812 */ /* 0x000fe2000782c0ff */
[----:B0-----:R-:W-:Y:S01]  /*08d0*/  IMAD.MOV.U32 R9, RZ, RZ, 0x3effffff ;  /* 0x3effffffff097424 */ /* 0x001fe200078e00ff */
[----:B------:R-:W-:-:S02]  /*08e0*/  FSEL R17, R17, -0.00019574658654164522886, !P0 ;  /* 0xb94d415311117808 */ /* 0x000fc40004000000 */
[----:B------:R-:W-:Y:S02]  /*08f0*/  FSEL R19, R19, 0.0083327032625675201416, !P0 ;  /* 0x3c0885e413137808 */ /* 0x000fe40004000000 */
[----:B------:R-:W-:Y:S02]  /*0900*/  FSEL R9, -R9, -0.16666662693023681641, !P0 ;  /* 0xbe2aaaa809097808 */ /* 0x000fe40004000100 */
[----:B------:R-:W-:Y:S01]  /*0910*/  FSEL R0, R15, 1, P0 ;  /* 0x3f8000000f007808 */ /* 0x000fe20000000000 */
[----:B------:R-:W-:-:S04]  /*0920*/  FFMA R17, R16, R17, R19 ;  /* 0x0000001110117223 */ /* 0x000fc80000000013 */
[C---:B------:R-:W-:Y:S01]  /*0930*/  FFMA R17, R16.reuse, R17, R9 ;  /* 0x0000001110117223 */ /* 0x040fe20000000009 */
[----:B------:R-:W-:-:S04]  /*0940*/  FFMA R9, R16, R0, RZ ;  /* 0x0000000010097223 */ /* 0x000fc800000000ff */
[----:B------:R-:W-:-:S04]  /*0950*/  FFMA R6, R9, R17, R0 ;  /* 0x0000001109067223 */ /* 0x000fc80000000000 */
[----:B------:R-:W-:Y:S01]  /*0960*/  @P1 FADD R6, RZ, -R6 ;  /* 0x80000006ff061221 */ /* 0x000fe20000000000 */
        /* <DEDUP_REMOVED lines=12> */
[----:B------:R-:W-:Y:S02]  /*0a30*/  IMAD.SHL.U32 R7, R4, 0x100, RZ ;  /* 0x0000010004077824 */ /* 0x000fe400078e00ff */
[----:B------:R-:W-:Y:S02]  /*0a40*/  HFMA2 R15, -RZ, RZ, 0, 0 ;  /* 0x00000000ff0f7431 */ /* 0x000fe400000001ff */
[----:B------:R-:W-:Y:S01]  /*0a50*/  IMAD.MOV.U32 R0, RZ, RZ, RZ ;  /* 0x000000ffff007224 */ /* 0x000fe200078e00ff */
[----:B------:R-:W0:Y:S01]  /*0a60*/  LDCU.64 UR8, c[0x4][URZ] ;  /* 0x01000000ff0877ac */ /* 0x000e220008000a00 */
[----:B------:R-:W-:Y:S01]  /*0a70*/  LOP3.LUT R7, R7, 0x80000000, RZ, 0xfc, !PT ;  /* 0x8000000007077812 */ /* 0x000fe200078efcff */
[----:B------:R-:W-:Y:S01]  /*0a80*/  UMOV UR5, URZ ;  /* 0x000000ff00057c82 */ /* 0x000fe20008000000 */
[----:B------:R-:W-:-:S05]  /*0a90*/  UMOV UR4, URZ ;  /* 0x000000ff00047c82 */ /* 0x000fca0008000000 */
.L_x_13:
[----:B0-----:R-:W-:Y:S02]  /*0aa0*/  IMAD.U32 R16, RZ, RZ, UR8 ;  /* 0x00000008ff107e24 */ /* 0x001fe4000f8e00ff */
[----:B------:R-:W-:-:S05]  /*0ab0*/  IMAD.U32 R17, RZ, RZ, UR9 ;  /* 0x00000009ff117e24 */ /* 0x000fca000f8e00ff */
        /* <DEDUP_REMOVED lines=15> */
[--C-:B------:R-:W-:Y:S01]  /*0bb0*/  @P0 IMAD.MOV.U32 R3, RZ, RZ, R8.reuse ;  /* 0x000000ffff030224 */ /* 0x100fe200078e0008 */
        /* <DEDUP_REMOVED lines=9> */
[----:B------:R-:W-:Y:S02]  /*0c50*/  LOP3.LUT P6, RZ, R7, 0x1f, RZ, 0xc0, !PT ;  /* 0x0000001f07ff7812 */ /* 0x000fe400078cc0ff */
[----:B------:R-:W-:-:S04]  /*0c60*/  IADD3 R8, PT, PT, R8, -0x80, RZ ;  /* 0xffffff8008087810 */ /* 0x000fc80007ffe0ff */
        /* <DEDUP_REMOVED lines=10> */
[----:B------:R-:W-:Y:S02]  /*0d10*/  @P4 IMAD.MOV.U32 R9, RZ, RZ, R3 ;  /* 0x000000ffff094224 */ /* 0x000fe400078e0003 */
[----:B------:R-:W-:Y:S01]  /*0d20*/  @P4 IMAD.MOV.U32 R8, RZ, RZ, R10 ;  /* 0x000000ffff084224 */ /* 0x000fe200078e000a */
[----:B------:R-:W-:Y:S01]  /*0d30*/  ISETP.EQ.AND P4, PT, R15, 0x4, PT ;  /* 0x000000040f00780c */ /* 0x000fe20003f82270 */
[--C-:B------:R-:W-:Y:S01]  /*0d40*/  @P2 IMAD.MOV.U32 R8, RZ, RZ, R11.reuse ;  /* 0x000000ffff082224 */ /* 0x100fe200078e000b */
[----:B------:R-:W-:Y:S01]  /*0d50*/  @P2 MOV R9, R10 ;  /* 0x0000000a00092202 */ /* 0x000fe20000000f00 */
[----:B------:R-:W-:Y:S01]  /*0d60*/  @P1 IMAD.MOV.U32 R8, RZ, RZ, R12 ;  /* 0x000000ffff081224 */ /* 0x000fe200078e000c */
[----:B------:R-:W-:Y:S01]  /*0d70*/  @P0 MOV R8, R13 ;  /* 0x0000000d00080202 */ /* 0x000fe20000000f00 */
[----:B------:R-:W-:-:S02]  /*0d80*/  @P1 IMAD.MOV.U32 R9, RZ, RZ, R11 ;  /* 0x000000ffff091224 */ /* 0x000fc400078e000b */
[----:B------:R-:W-:Y:S02]  /*0d90*/  @P0 IMAD.MOV.U32 R9, RZ, RZ, R12 ;  /* 0x000000ffff090224 */ /* 0x000fe400078e000c */
[----:B------:R-:W-:Y:S02]  /*0da0*/  @P3 IMAD.MOV.U32 R8, RZ, RZ, R14 ;  /* 0x000000ffff083224 */ /* 0x000fe400078e000e */
[----:B------:R-:W-:Y:S02]  /*0db0*/  @P5 IMAD.MOV.U32 R8, RZ, RZ, R0 ;  /* 0x000000ffff085224 */ /* 0x000fe400078e0000 */
[----:B------:R-:W-:Y:S02]  /*0dc0*/  @P3 IMAD.MOV.U32 R9, RZ, RZ, R13 ;  /* 0x000000ffff093224 */ /* 0x000fe400078e000d */
[----:B------:R-:W-:Y:S01]  /*0dd0*/  @P5 IMAD.MOV.U32 R9, RZ, RZ, R14 ;  /* 0x000000ffff095224 */ /* 0x000fe200078e000e */
[----:B------:R-:W-:Y:S01]  /*0de0*/  @P4 MOV R9, R0 ;  /* 0x0000000000094202 */ /* 0x000fe20000000f00 */
[----:B------:R-:W-:Y:S01]  /*0df0*/  IMAD.MOV.U32 R16, RZ, RZ, R8 ;  /* 0x000000ffff107224 */ /* 0x000fe200078e0008 */
[----:B------:R-:W-:Y:S06]  /*0e00*/  @!P6 BRA `(.L_x_15) ;  /* 0x000000000028e947 */ /* 0x000fec0003800000 */
[----:B------:R-:W-:Y:S01]  /*0e10*/  @P1 IMAD.MOV.U32 R3, RZ, RZ, R10 ;  /* 0x000000ffff031224 */ /* 0x000fe200078e000a */
[----:B------:R-:W-:Y:S01]  /*0e20*/  LOP3.LUT R7, R7, 0x1f, RZ, 0xc0, !PT ;  /* 0x0000001f07077812 */ /* 0x000fe200078ec0ff */
[----:B------:R-:W-:Y:S01]  /*0e30*/  @P0 IMAD.MOV.U32 R3, RZ, RZ, R11 ;  /* 0x000000ffff030224 */ /* 0x000fe200078e000b */
[----:B------:R-:W-:Y:S01]  /*0e40*/  ISETP.EQ.AND P0, PT, R15, 0x8, PT ;  /* 0x000000080f00780c */ /* 0x000fe20003f02270 */
[----:B------:R-:W-:Y:S01]  /*0e50*/  @P3 IMAD.MOV.U32 R3, RZ, RZ, R12 ;  /* 0x000000ffff033224 */ /* 0x000fe200078e000c */
[----:B------:R-:W-:Y:S01]  /*0e60*/  @P5 MOV R3, R13 ;  /* 0x0000000d00035202 */ /* 0x000fe20000000f00 */
[----:B------:R-:W-:Y:S01]  /*0e70*/  @P4 IMAD.MOV.U32 R3, RZ, RZ, R14 ;  /* 0x000000ffff034224 */ /* 0x000fe200078e000e */
[----:B------:R-:W-:-:S09]  /*0e80*/  SHF.L.W.U32.HI R16, R9, R7, R16 ;  /* 0x0000000709107219 */ /* 0x000fd20000010e10 */
[----:B------:R-:W-:-:S05]  /*0e90*/  @P0 IMAD.MOV.U32 R3, RZ, RZ, R0 ;  /* 0x000000ffff030224 */ /* 0x000fca00078e0000 */
[----:B------:R-:W-:-:S07]  /*0ea0*/  SHF.L.W.U32.HI R9, R3, R7, R9 ;  /* 0x0000000703097219 */ /* 0x000fce0000010e09 */
.L_x_15:
[----:B------:R-:W-:Y:S05]  /*0eb0*/  BSYNC.RECONVERGENT B1 ;  /* 0x0000000000017941 */ /* 0x000fea0003800200 */
.L_x_14:
[C---:B------:R-:W-:Y:S01]  /*0ec0*/  SHF.L.W.U32.HI R0, R9.reuse, 0x2, R16 ;  /* 0x0000000209007819 */ /* 0x040fe20000010e10 */
[----:B------:R-:W-:Y:S01]  /*0ed0*/  IMAD.SHL.U32 R9, R9, 0x4, RZ ;  /* 0x0000000409097824 */ /* 0x000fe200078e00ff */
[----:B------:R-:W-:Y:S01]  /*0ee0*/  UMOV UR4, 0x54442d19 ;  /* 0x54442d1900047882 */ /* 0x000fe20000000000 */
[----:B------:R-:W-:Y:S01]  /*0ef0*/  UMOV UR5, 0x3bf921fb ;  /* 0x3bf921fb00057882 */ /* 0x000fe20000000000 */
[----:B------:R-:W-:Y:S02]  /*0f00*/  SHF.R.S32.HI R3, RZ, 0x1f, R0 ;  /* 0x0000001fff037819 */ /* 0x000fe40000011400 */
[----:B------:R-:W-:Y:S02]  /*0f10*/  SHF.R.U32.HI R7, RZ, 0x1e, R16 ;  /* 0x0000001eff077819 */ /* 0x000fe40000011610 */
[C---:B------:R-:W-:Y:S02]  /*0f20*/  LOP3.LUT R10, R3.reuse, R9, RZ, 0x3c, !PT ;  /* 0x00000009030a7212 */ /* 0x040fe400078e3cff */
[----:B------:R-:W-:-:S02]  /*0f30*/  LOP3.LUT R11, R3, R0, RZ, 0x3c, !PT ;  /* 0x00000000030b7212 */ /* 0x000fc400078e3cff */
[----:B------:R-:W-:Y:S02]  /*0f40*/  ISETP.GE.AND P0, PT, R4, RZ, PT ;  /* 0x000000ff0400720c */ /* 0x000fe40003f06270 */
[----:B------:R-:W0:Y:S01]  /*0f50*/  I2F.F64.S64 R8, R10 ;  /* 0x0000000a00087312 */ /* 0x000e220000301c00 */
[C---:B------:R-:W-:Y:S02]  /*0f60*/  LEA.HI R7, R0.reuse, R7, RZ, 0x1 ;  /* 0x0000000700077211 */ /* 0x040fe400078f08ff */
[----:B------:R-:W-:-:S03]  /*0f70*/  LOP3.LUT R4, R0, R4, RZ, 0x3c, !PT ;  /* 0x0000000400047212 */ /* 0x000fc600078e3cff */
[----:B------:R-:W-:Y:S01]  /*0f80*/  IMAD.MOV R0, RZ, RZ, -R7 ;  /* 0x000000ffff007224 */ /* 0x000fe200078e0a07 */
[----:B------:R-:W-:-:S04]  /*0f90*/  ISETP.GE.AND P1, PT, R4, RZ, PT ;  /* 0x000000ff0400720c */ /* 0x000fc80003f26270 */
[----:B------:R-:W-:Y:S01]  /*0fa0*/  @!P0 MOV R7, R0 ;  /* 0x0000000000078202 */ /* 0x000fe20000000f00 */
[----:B0-----:R-:W-:-:S10]  /*0fb0*/  DMUL R8, R8, UR4 ;  /* 0x0000000408087c28 */ /* 0x001fd40008000000 */
[----:B------:R-:W0:Y:S02]  /*0fc0*/  F2F.F32.F64 R8, R8 ;  /* 0x0000000800087310 */ /* 0x000e240000301000 */
[----:B0-----:R-:W-:-:S07]  /*0fd0*/  FSEL R0, -R8, R8, !P1 ;  /* 0x0000000808007208 */ /* 0x001fce0004800100 */
.L_x_12:
[----:B------:R-:W-:Y:S05]  /*0fe0*/  BSYNC.RECONVERGENT B0 ;  /* 0x0000000000007941 */ /* 0x000fea0003800200 */
.L_x_11:
[----:B------:R-:W-:Y:S01]  /*0ff0*/  FMUL R3, R0, R0 ;  /* 0x0000000000037220 */ /* 0x000fe20000400000 */
[----:B------:R-:W-:Y:S01]  /*1000*/  LOP3.LUT R4, R7, 0x1, RZ, 0xc0, !PT ;  /* 0x0000000107047812 */ /* 0x000fe200078ec0ff */
[----:B------:R-:W-:Y:S02]  /*1010*/  IMAD.MOV.U32 R10, RZ, RZ, 0x3c0885e4 ;  /* 0x3c0885e4ff0a7424 */ /* 0x000fe400078e00ff */
[----:B------:R-:W-:Y:S01]  /*1020*/  FFMA R8, R3, R5, -0.0013887860113754868507 ;  /* 0xbab607ed03087423 */ /* 0x000fe20000000005 */
[----:B------:R-:W-:Y:S01]  /*1030*/  ISETP.NE.U32.AND P0, PT, R4, 0x1, PT ;  /* 0x000000010400780c */ /* 0x000fe20003f05070 */
[----:B------:R-:W-:Y:S01]  /*1040*/  VIADD R7, R7, 0x1 ;  /* 0x0000000107077836 */ /* 0x000fe20000000000 */
[----:B------:R-:W0:Y:S01]  /*1050*/  LDC.64 R4, c[0x0][0x390] ;  /* 0x0000e400ff047b82 */ /* 0x000e220000000a00 */
[----:B------:R-:W-:Y:S01]  /*1060*/  IMAD.MOV.U32 R9, RZ, RZ, 0x3e2aaaa8 ;  /* 0x3e2aaaa8ff097424 */ /* 0x000fe200078e00ff */
[----:B------:R-:W-:Y:S02]  /*1070*/  FSEL R8, R8, -0.00019574658654164522886, P0 ;  /* 0xb94d415308087808 */ /* 0x000fe40000000000 */
[----:B------:R-:W-:-:S02]  /*1080*/  FSEL R10, R10, 0.041666727513074874878, !P0 ;  /* 0x3d2aaabb0a0a7808 */ /* 0x000fc40004000000 */
[----:B------:R-:W-:Y:S02]  /*1090*/  LOP3.LUT P1, RZ, R7, 0x2, RZ, 0xc0, !PT ;  /* 0x0000000207ff7812 */ /* 0x000fe4000782c0ff */
[----:B------:R-:W-:Y:S01]  /*10a0*/  FSEL R7, -R9, -0.4999999701976776123, !P0 ;  /* 0xbeffffff09077808 */ /* 0x000fe20004000100 */
[----:B------:R-:W-:Y:S01]  /*10b0*/  FFMA R8, R3, R8, R10 ;  /* 0x0000000803087223 */ /* 0x000fe2000000000a */
[----:B------:R-:W-:-:S03]  /*10c0*/  FSEL R0, R0, 1, !P0 ;  /* 0x3f80000000007808 */ /* 0x000fc60004000000 */
[C---:B------:R-:W-:Y:S02]  /*10d0*/  FFMA R7, R3.reuse, R8, R7 ;  /* 0x0000000803077223 */ /* 0x040fe40000000007 */
[----:B------:R-:W-:-:S04]  /*10e0*/  FFMA R3, R3, R0, RZ ;  /* 0x0000000003037223 */ /* 0x000fc800000000ff */
[----:B------:R-:W-:-:S04]  /*10f0*/  FFMA R3, R3, R7, R0 ;  /* 0x0000000703037223 */ /* 0x000fc80000000000 */
[----:B------:R-:W-:Y:S01]  /*1100*/  @P1 FADD R3, RZ, -R3 ;  /* 0x80000003ff031221 */ /* 0x000fe20000000000 */
[----:B0-----:R-:W-:-:S04]  /*1110*/  IMAD.WIDE R4, R2, 0x4, R4 ;  /* 0x0000000402047825 */ /* 0x001fc800078e0204 */
[----:B------:R-:W-:-:S05]  /*1120*/  FADD R3, R6, R3 ;  /* 0x0000000306037221 */ /* 0x000fca0000000000 */
[----:B------:R-:W-:Y:S01]  /*1130*/  STG.E desc[UR6][R4.64], R3 ;  /* 0x0000000304007986 */ /* 0x000fe2000c101906 */
[----:B------:R-:W-:Y:S05]  /*1140*/  EXIT ;  /* 0x000000000000794d */ /* 0x000fea0003800000 */
.L_x_16:
        /* <DEDUP_REMOVED lines=11> */
.L_x_20:


//--------------------- .nv.global.init           --------------------------
	.section	.nv.global.init,"aw",@progbits
	.align	4
.nv.global.init:
	.type		__cudart_i2opi_f,@object
	.size		__cudart_i2opi_f,(.L_0 - __cudart_i2opi_f)
__cudart_i2opi_f:
        /*0000*/ 	.byte	0x41, 0x90, 0x43, 0x3c, 0x99, 0x95, 0x62, 0xdb, 0xc0, 0xdd, 0x34, 0xf5, 0xd1, 0x57, 0x27, 0xfc
        /*0010*/ 	.byte	0x29, 0x15, 0x44, 0x4e, 0x6e, 0x83, 0xf9, 0xa2
.L_0:


//--------------------- .nv.shared.reserved.0     --------------------------
	.section	.nv.shared.reserved.0,"aw",@nobits
	.weak		__nv_reservedSMEM_offset_0_alias
	.size		__nv_reservedSMEM_offset_0_alias, 0, 64
	.other		__nv_reservedSMEM_offset_0_alias,@"STO_CUDA_RESERVED_SHARED STV_DEFAULT"
__nv_reservedSMEM_offset_0_alias:
	.zero		0
	.zero		64


//--------------------- .nv.constant0._Z15process_kernel3PKfPfi --------------------------
	.section	.nv.constant0._Z15process_kernel3PKfPfi,"a",@progbits
	.sectionflags	@""
	.align	4
.nv.constant0._Z15process_kernel3PKfPfi:
	.zero		916


//--------------------- .nv.constant0._Z15process_kernel2PKfPfi --------------------------
	.section	.nv.constant0._Z15process_kernel2PKfPfi,"a",@progbits
	.sectionflags	@""
	.align	4
.nv.constant0._Z15process_kernel2PKfPfi:
	.zero		916


//--------------------- .nv.constant0._Z15process_kernel1PKfS0_Pfi --------------------------
	.section	.nv.constant0._Z15process_kernel1PKfS0_Pfi,"a",@progbits
	.sectionflags	@""
	.align	4
.nv.constant0._Z15process_kernel1PKfS0_Pfi:
	.zero		924


//--------------------- SYMBOLS --------------------------

	.type		.nv.reservedSmem.offset0,@object
	.size		.nv.reservedSmem.offset0,0x4
